//
// Generated by NVIDIA NVVM Compiler
//
// Compiler Build ID: CL-36424714
// Cuda compilation tools, release 13.0, V13.0.88
// Based on NVVM 20.0.0
//

.version 9.0
.target sm_100
.address_size 64

	// .globl	_Z12PDH_baselineP10hist_entryP8atomdescdi

.visible .entry _Z12PDH_baselineP10hist_entryP8atomdescdi(
	.param .u64 .ptr .align 1 _Z12PDH_baselineP10hist_entryP8atomdescdi_param_0,
	.param .u64 .ptr .align 1 _Z12PDH_baselineP10hist_entryP8atomdescdi_param_1,
	.param .f64 _Z12PDH_baselineP10hist_entryP8atomdescdi_param_2,
	.param .u32 _Z12PDH_baselineP10hist_entryP8atomdescdi_param_3
)
{
	.reg .pred 	%p<8>;
	.reg .b32 	%r<39>;
	.reg .b64 	%rd<34>;
	.reg .b64 	%fd<100>;

	ld.param.u64 	%rd4, [_Z12PDH_baselineP10hist_entryP8atomdescdi_param_0];
	ld.param.u64 	%rd5, [_Z12PDH_baselineP10hist_entryP8atomdescdi_param_1];
	ld.param.f64 	%fd1, [_Z12PDH_baselineP10hist_entryP8atomdescdi_param_2];
	ld.param.u32 	%r18, [_Z12PDH_baselineP10hist_entryP8atomdescdi_param_3];
	cvta.to.global.u64 	%rd1, %rd4;
	cvta.to.global.u64 	%rd2, %rd5;
	mov.u32 	%r19, %ctaid.x;
	mov.u32 	%r20, %ntid.x;
	mul.lo.s32 	%r1, %r19, %r20;
	mov.u32 	%r2, %tid.x;
	add.s32 	%r35, %r1, %r2;
	add.s32 	%r38, %r35, 1;
	setp.ge.s32 	%p1, %r38, %r18;
	@%p1 bra 	$L__BB0_10;
	mul.wide.s32 	%rd6, %r35, 24;
	add.s64 	%rd3, %rd2, %rd6;
	not.b32 	%r21, %r1;
	add.s32 	%r22, %r18, %r21;
	sub.s32 	%r5, %r22, %r2;
	sub.s32 	%r23, %r18, %r35;
	add.s32 	%r24, %r23, -2;
	setp.lt.u32 	%p2, %r24, 3;
	@%p2 bra 	$L__BB0_5;
	and.b32  	%r25, %r5, -4;
	neg.s32 	%r34, %r25;
$L__BB0_3:
	.pragma "nounroll";
	mul.wide.s32 	%rd7, %r38, 24;
	add.s64 	%rd8, %rd2, %rd7;
	ld.global.f64 	%fd2, [%rd3];
	ld.global.f64 	%fd3, [%rd8];
	ld.global.f64 	%fd4, [%rd3+8];
	ld.global.f64 	%fd5, [%rd8+8];
	ld.global.f64 	%fd6, [%rd3+16];
	ld.global.f64 	%fd7, [%rd8+16];
	sub.f64 	%fd8, %fd2, %fd3;
	sub.f64 	%fd9, %fd4, %fd5;
	mul.f64 	%fd10, %fd9, %fd9;
	fma.rn.f64 	%fd11, %fd8, %fd8, %fd10;
	sub.f64 	%fd12, %fd6, %fd7;
	fma.rn.f64 	%fd13, %fd12, %fd12, %fd11;
	sqrt.rn.f64 	%fd14, %fd13;
	div.rn.f64 	%fd15, %fd14, %fd1;
	cvt.rzi.s32.f64 	%r26, %fd15;
	mul.wide.s32 	%rd9, %r26, 8;
	add.s64 	%rd10, %rd1, %rd9;
	atom.global.add.u64 	%rd11, [%rd10], 1;
	bar.sync 	0;
	ld.global.f64 	%fd16, [%rd3];
	ld.global.f64 	%fd17, [%rd8+24];
	ld.global.f64 	%fd18, [%rd3+8];
	ld.global.f64 	%fd19, [%rd8+32];
	ld.global.f64 	%fd20, [%rd3+16];
	ld.global.f64 	%fd21, [%rd8+40];
	sub.f64 	%fd22, %fd16, %fd17;
	sub.f64 	%fd23, %fd18, %fd19;
	mul.f64 	%fd24, %fd23, %fd23;
	fma.rn.f64 	%fd25, %fd22, %fd22, %fd24;
	sub.f64 	%fd26, %fd20, %fd21;
	fma.rn.f64 	%fd27, %fd26, %fd26, %fd25;
	sqrt.rn.f64 	%fd28, %fd27;
	div.rn.f64 	%fd29, %fd28, %fd1;
	cvt.rzi.s32.f64 	%r27, %fd29;
	mul.wide.s32 	%rd12, %r27, 8;
	add.s64 	%rd13, %rd1, %rd12;
	atom.global.add.u64 	%rd14, [%rd13], 1;
	bar.sync 	0;
	ld.global.f64 	%fd30, [%rd3];
	ld.global.f64 	%fd31, [%rd8+48];
	ld.global.f64 	%fd32, [%rd3+8];
	ld.global.f64 	%fd33, [%rd8+56];
	ld.global.f64 	%fd34, [%rd3+16];
	ld.global.f64 	%fd35, [%rd8+64];
	sub.f64 	%fd36, %fd30, %fd31;
	sub.f64 	%fd37, %fd32, %fd33;
	mul.f64 	%fd38, %fd37, %fd37;
	fma.rn.f64 	%fd39, %fd36, %fd36, %fd38;
	sub.f64 	%fd40, %fd34, %fd35;
	fma.rn.f64 	%fd41, %fd40, %fd40, %fd39;
	sqrt.rn.f64 	%fd42, %fd41;
	div.rn.f64 	%fd43, %fd42, %fd1;
	cvt.rzi.s32.f64 	%r28, %fd43;
	mul.wide.s32 	%rd15, %r28, 8;
	add.s64 	%rd16, %rd1, %rd15;
	atom.global.add.u64 	%rd17, [%rd16], 1;
	bar.sync 	0;
	ld.global.f64 	%fd44, [%rd3];
	ld.global.f64 	%fd45, [%rd8+72];
	ld.global.f64 	%fd46, [%rd3+8];
	ld.global.f64 	%fd47, [%rd8+80];
	ld.global.f64 	%fd48, [%rd3+16];
	ld.global.f64 	%fd49, [%rd8+88];
	sub.f64 	%fd50, %fd44, %fd45;
	sub.f64 	%fd51, %fd46, %fd47;
	mul.f64 	%fd52, %fd51, %fd51;
	fma.rn.f64 	%fd53, %fd50, %fd50, %fd52;
	sub.f64 	%fd54, %fd48, %fd49;
	fma.rn.f64 	%fd55, %fd54, %fd54, %fd53;
	sqrt.rn.f64 	%fd56, %fd55;
	div.rn.f64 	%fd57, %fd56, %fd1;
	cvt.rzi.s32.f64 	%r29, %fd57;
	mul.wide.s32 	%rd18, %r29, 8;
	add.s64 	%rd19, %rd1, %rd18;
	atom.global.add.u64 	%rd20, [%rd19], 1;
	bar.sync 	0;
	add.s32 	%r38, %r38, 4;
	add.s32 	%r35, %r35, 4;
	add.s32 	%r34, %r34, 4;
	setp.ne.s32 	%p3, %r34, 0;
	@%p3 bra 	$L__BB0_3;
	add.s32 	%r38, %r35, 1;
$L__BB0_5:
	and.b32  	%r15, %r5, 3;
	setp.eq.s32 	%p4, %r15, 0;
	@%p4 bra 	$L__BB0_10;
	setp.eq.s32 	%p5, %r15, 1;
	@%p5 bra 	$L__BB0_8;
	ld.global.f64 	%fd58, [%rd3];
	mul.wide.s32 	%rd21, %r38, 24;
	add.s64 	%rd22, %rd2, %rd21;
	ld.global.f64 	%fd59, [%rd22];
	ld.global.f64 	%fd60, [%rd3+8];
	ld.global.f64 	%fd61, [%rd22+8];
	ld.global.f64 	%fd62, [%rd3+16];
	ld.global.f64 	%fd63, [%rd22+16];
	sub.f64 	%fd64, %fd58, %fd59;
	sub.f64 	%fd65, %fd60, %fd61;
	mul.f64 	%fd66, %fd65, %fd65;
	fma.rn.f64 	%fd67, %fd64, %fd64, %fd66;
	sub.f64 	%fd68, %fd62, %fd63;
	fma.rn.f64 	%fd69, %fd68, %fd68, %fd67;
	sqrt.rn.f64 	%fd70, %fd69;
	div.rn.f64 	%fd71, %fd70, %fd1;
	cvt.rzi.s32.f64 	%r30, %fd71;
	mul.wide.s32 	%rd23, %r30, 8;
	add.s64 	%rd24, %rd1, %rd23;
	atom.global.add.u64 	%rd25, [%rd24], 1;
	bar.sync 	0;
	ld.global.f64 	%fd72, [%rd3];
	ld.global.f64 	%fd73, [%rd22+24];
	ld.global.f64 	%fd74, [%rd3+8];
	ld.global.f64 	%fd75, [%rd22+32];
	ld.global.f64 	%fd76, [%rd3+16];
	ld.global.f64 	%fd77, [%rd22+40];
	sub.f64 	%fd78, %fd72, %fd73;
	sub.f64 	%fd79, %fd74, %fd75;
	mul.f64 	%fd80, %fd79, %fd79;
	fma.rn.f64 	%fd81, %fd78, %fd78, %fd80;
	sub.f64 	%fd82, %fd76, %fd77;
	fma.rn.f64 	%fd83, %fd82, %fd82, %fd81;
	sqrt.rn.f64 	%fd84, %fd83;
	div.rn.f64 	%fd85, %fd84, %fd1;
	cvt.rzi.s32.f64 	%r31, %fd85;
	mul.wide.s32 	%rd26, %r31, 8;
	add.s64 	%rd27, %rd1, %rd26;
	atom.global.add.u64 	%rd28, [%rd27], 1;
	bar.sync 	0;
	add.s32 	%r38, %r38, 2;
$L__BB0_8:
	and.b32  	%r32, %r5, 1;
	setp.eq.b32 	%p6, %r32, 1;
	not.pred 	%p7, %p6;
	@%p7 bra 	$L__BB0_10;
	ld.global.f64 	%fd86, [%rd3];
	mul.wide.s32 	%rd29, %r38, 24;
	add.s64 	%rd30, %rd2, %rd29;
	ld.global.f64 	%fd87, [%rd30];
	ld.global.f64 	%fd88, [%rd3+8];
	ld.global.f64 	%fd89, [%rd30+8];
	ld.global.f64 	%fd90, [%rd3+16];
	ld.global.f64 	%fd91, [%rd30+16];
	sub.f64 	%fd92, %fd86, %fd87;
	sub.f64 	%fd93, %fd88, %fd89;
	mul.f64 	%fd94, %fd93, %fd93;
	fma.rn.f64 	%fd95, %fd92, %fd92, %fd94;
	sub.f64 	%fd96, %fd90, %fd91;
	fma.rn.f64 	%fd97, %fd96, %fd96, %fd95;
	sqrt.rn.f64 	%fd98, %fd97;
	div.rn.f64 	%fd99, %fd98, %fd1;
	cvt.rzi.s32.f64 	%r33, %fd99;
	mul.wide.s32 	%rd31, %r33, 8;
	add.s64 	%rd32, %rd1, %rd31;
	atom.global.add.u64 	%rd33, [%rd32], 1;
	bar.sync 	0;
$L__BB0_10:
	ret;

}


// ===== COMPILED SASS (sm_100) =====

	.target	sm_100

	.elftype	@"ET_EXEC"


//--------------------- .note.nv.tkinfo           --------------------------
	.section	.note.nv.tkinfo,"",@"SHT_NOTE"
	.sectionflags	@"SHF_NOTE_NV_TKINFO"
	.tkinfo
        /*0018*/ 	.word	0x00000002
        /*0030*/ 	.string	""
        /*0030*/ 	.string	"ptxas"
        /*0030*/ 	.string	"Cuda compilation tools, release 13.0, V13.0.88"
        /*0030*/ 	.string	"Build cuda_13.0.r13.0/compiler.36424714_0"
        /*0030*/ 	.string	"-arch sm_100 -m 64 "



//--------------------- .note.nv.cuinfo           --------------------------
	.section	.note.nv.cuinfo,"",@"SHT_NOTE"
	.sectionflags	@"SHF_NOTE_NV_CUINFO"
        /*0018*/ 	.short	0x0002
        /*001a*/ 	.short	0x0064
        /*001c*/ 	.short	0x0082
	.zero		2


//--------------------- .nv.info                  --------------------------
	.section	.nv.info,"",@"SHT_CUDA_INFO"
	.align	4


	//----- nvinfo : EIATTR_REGCOUNT
	.align		4
        /*0000*/ 	.byte	0x04, 0x2f
        /*0002*/ 	.short	(.L_1 - .L_0)
	.align		4
.L_0:
        /*0004*/ 	.word	index@(_Z12PDH_baselineP10hist_entryP8atomdescdi)
        /*0008*/ 	.word	0x00000026


	//----- nvinfo : EIATTR_FRAME_SIZE
	.align		4
.L_1:
        /*000c*/ 	.byte	0x04, 0x11
        /*000e*/ 	.short	(.L_3 - .L_2)
	.align		4
.L_2:
        /*0010*/ 	.word	index@($__internal_1_$__cuda_sm20_dsqrt_rn_f64_mediumpath_v1)
        /*0014*/ 	.word	0x00000000


	//----- nvinfo : EIATTR_FRAME_SIZE
	.align		4
.L_3:
        /*0018*/ 	.byte	0x04, 0x11
        /*001a*/ 	.short	(.L_5 - .L_4)
	.align		4
.L_4:
        /*001c*/ 	.word	index@($__internal_0_$__cuda_sm20_div_rn_f64_full)
        /*0020*/ 	.word	0x00000000


	//----- nvinfo : EIATTR_FRAME_SIZE
	.align		4
.L_5:
        /*0024*/ 	.byte	0x04, 0x11
        /*0026*/ 	.short	(.L_7 - .L_6)
	.align		4
.L_6:
        /*0028*/ 	.word	index@(_Z12PDH_baselineP10hist_entryP8atomdescdi)
        /*002c*/ 	.word	0x00000000


	//----- nvinfo : EIATTR_MIN_STACK_SIZE
	.align		4
.L_7:
        /*0030*/ 	.byte	0x04, 0x12
        /*0032*/ 	.short	(.L_9 - .L_8)
	.align		4
.L_8:
        /*0034*/ 	.word	index@(_Z12PDH_baselineP10hist_entryP8atomdescdi)
        /*0038*/ 	.word	0x00000000
.L_9:


//--------------------- .nv.compat                --------------------------
	.section	.nv.compat,"",@"SHT_CUDA_COMPAT_INFO"
	.align	4
        /*0000*/ 	.byte	0x02, 0x09, 0x00, 0x00, 0x02, 0x02, 0x01, 0x00, 0x02, 0x05, 0x05, 0x00, 0x03, 0x07, 0x01, 0x01
        /*0010*/ 	.byte	0x02, 0x03, 0x00, 0x00, 0x02, 0x06, 0x01, 0x00, 0x04, 0x0b, 0x08, 0x00, 0x01, 0x00, 0x00, 0x00
        /*0020*/ 	.byte	0x00, 0x00, 0x00, 0x00


//--------------------- .nv.info._Z12PDH_baselineP10hist_entryP8atomdescdi --------------------------
	.section	.nv.info._Z12PDH_baselineP10hist_entryP8atomdescdi,"",@"SHT_CUDA_INFO"
	.sectionflags	@""
	.align	4


	//----- nvinfo : EIATTR_CUDA_API_VERSION
	.align		4
        /*0000*/ 	.byte	0x04, 0x37
        /*0002*/ 	.short	(.L_11 - .L_10)
.L_10:
        /*0004*/ 	.word	0x00000082


	//----- nvinfo : EIATTR_KPARAM_INFO
	.align		4
.L_11:
        /*0008*/ 	.byte	0x04, 0x17
        /*000a*/ 	.short	(.L_13 - .L_12)
.L_12:
        /*000c*/ 	.word	0x00000000
        /*0010*/ 	.short	0x0003
        /*0012*/ 	.short	0x0018
        /*0014*/ 	.byte	0x00, 0xf0, 0x11, 0x00


	//----- nvinfo : EIATTR_KPARAM_INFO
	.align		4
.L_13:
        /*0018*/ 	.byte	0x04, 0x17
        /*001a*/ 	.short	(.L_15 - .L_14)
.L_14:
        /*001c*/ 	.word	0x00000000
        /*0020*/ 	.short	0x0002
        /*0022*/ 	.short	0x0010
        /*0024*/ 	.byte	0x00, 0xf0, 0x21, 0x00


	//----- nvinfo : EIATTR_KPARAM_INFO
	.align		4
.L_15:
        /*0028*/ 	.byte	0x04, 0x17
        /*002a*/ 	.short	(.L_17 - .L_16)
.L_16:
        /*002c*/ 	.word	0x00000000
        /*0030*/ 	.short	0x0001
        /*0032*/ 	.short	0x0008
        /*0034*/ 	.byte	0x00, 0xf5, 0x21, 0x00


	//----- nvinfo : EIATTR_KPARAM_INFO
	.align		4
.L_17:
        /*0038*/ 	.byte	0x04, 0x17
        /*003a*/ 	.short	(.L_19 - .L_18)
.L_18:
        /*003c*/ 	.word	0x00000000
        /*0040*/ 	.short	0x0000
        /*0042*/ 	.short	0x0000
        /*0044*/ 	.byte	0x00, 0xf5, 0x21, 0x00


	//----- nvinfo : EIATTR_SPARSE_MMA_MASK
	.align		4
.L_19:
        /*0048*/ 	.byte	0x03, 0x50
        /*004a*/ 	.short	0x0000


	//----- nvinfo : EIATTR_MAXREG_COUNT
	.align		4
        /*004c*/ 	.byte	0x03, 0x1b
        /*004e*/ 	.short	0x00ff


	//----- nvinfo : EIATTR_NUM_BARRIERS
	.align		4
        /*0050*/ 	.byte	0x02, 0x4c
        /*0052*/ 	.byte	0x01
	.zero		1


	//----- nvinfo : EIATTR_MERCURY_ISA_VERSION
	.align		4
        /*0054*/ 	.byte	0x03, 0x5f
        /*0056*/ 	.short	0x0101


	//----- nvinfo : EIATTR_VRC_CTA_INIT_COUNT
	.align		4
        /*0058*/ 	.byte	0x02, 0x4a
	.zero		1
	.zero		1


	//----- nvinfo : EIATTR_EXIT_INSTR_OFFSETS
	.align		4
        /*005c*/ 	.byte	0x04, 0x1c
        /*005e*/ 	.short	(.L_21 - .L_20)


	//   ....[0]....
.L_20:
        /*0060*/ 	.word	0x00000090


	//   ....[1]....
        /*0064*/ 	.word	0x00001250


	//   ....[2]....
        /*0068*/ 	.word	0x00001b90


	//   ....[3]....
        /*006c*/ 	.word	0x00002030


	//----- nvinfo : EIATTR_CRS_STACK_SIZE
	.align		4
.L_21:
        /*0070*/ 	.byte	0x04, 0x1e
        /*0072*/ 	.short	(.L_23 - .L_22)
.L_22:
        /*0074*/ 	.word	0x00000000


	//----- nvinfo : EIATTR_CBANK_PARAM_SIZE
	.align		4
.L_23:
        /*0078*/ 	.byte	0x03, 0x19
        /*007a*/ 	.short	0x001c


	//----- nvinfo : EIATTR_PARAM_CBANK
	.align		4
        /*007c*/ 	.byte	0x04, 0x0a
        /*007e*/ 	.short	(.L_25 - .L_24)
	.align		4
.L_24:
        /*0080*/ 	.word	index@(.nv.constant0._Z12PDH_baselineP10hist_entryP8atomdescdi)
        /*0084*/ 	.short	0x0380
        /*0086*/ 	.short	0x001c


	//----- nvinfo : EIATTR_SW_WAR
	.align		4
.L_25:
        /*0088*/ 	.byte	0x04, 0x36
        /*008a*/ 	.short	(.L_27 - .L_26)
.L_26:
        /*008c*/ 	.word	0x00000008
.L_27:


//--------------------- .nv.callgraph             --------------------------
	.section	.nv.callgraph,"",@"SHT_CUDA_CALLGRAPH"
	.align	4
	.sectionentsize	8
	.align		4
        /*0000*/ 	.word	0x00000000
	.align		4
        /*0004*/ 	.word	0xffffffff
	.align		4
        /*0008*/ 	.word	0x00000000
	.align		4
        /*000c*/ 	.word	0xfffffffe
	.align		4
        /*0010*/ 	.word	0x00000000
	.align		4
        /*0014*/ 	.word	0xfffffffd
	.align		4
        /*0018*/ 	.word	0x00000000
	.align		4
        /*001c*/ 	.word	0xfffffffc


//--------------------- .text._Z12PDH_baselineP10hist_entryP8atomdescdi --------------------------
	.section	.text._Z12PDH_baselineP10hist_entryP8atomdescdi,"ax",@progbits
	.align	128
        .global         _Z12PDH_baselineP10hist_entryP8atomdescdi
        .type           _Z12PDH_baselineP10hist_entryP8atomdescdi,@function
        .size           _Z12PDH_baselineP10hist_entryP8atomdescdi,(.L_x_42 - _Z12PDH_baselineP10hist_entryP8atomdescdi)
        .other          _Z12PDH_baselineP10hist_entryP8atomdescdi,@"STO_CUDA_ENTRY STV_DEFAULT"
_Z12PDH_baselineP10hist_entryP8atomdescdi:
.text._Z12PDH_baselineP10hist_entryP8atomdescdi:
[----:B------:R-:W-:Y:S01]  /*0000*/  LDC R1, c[0x0][0x37c] ;  /* 0x0000df00ff017b82 */ /* 0x000fe20000000800 */
[----:B------:R-:W0:Y:S07]  /*0010*/  S2R R4, SR_TID.X ;  /* 0x0000000000047919 */ /* 0x000e2e0000002100 */
[----:B------:R-:W1:Y:S01]  /*0020*/  S2UR UR4, SR_CTAID.X ;  /* 0x00000000000479c3 */ /* 0x000e620000002500 */
[----:B------:R-:W1:Y:S07]  /*0030*/  LDCU UR5, c[0x0][0x360] ;  /* 0x00006c00ff0577ac */ /* 0x000e6e0008000800 */
[----:B------:R-:W2:Y:S01]  /*0040*/  LDC R7, c[0x0][0x398] ;  /* 0x0000e600ff077b82 */ /* 0x000ea20000000800 */
[----:B-1----:R-:W-:-:S06]  /*0050*/  UIMAD UR4, UR4, UR5, URZ ;  /* 0x00000005040472a4 */ /* 0x002fcc000f8e02ff */
[----:B0-----:R-:W-:-:S04]  /*0060*/  VIADD R2, R4, UR4 ;  /* 0x0000000404027c36 */ /* 0x001fc80008000000 */
[----:B------:R-:W-:-:S05]  /*0070*/  VIADD R5, R2, 0x1 ;  /* 0x0000000102057836 */ /* 0x000fca0000000000 */
[----:B--2---:R-:W-:-:S13]  /*0080*/  ISETP.GE.AND P0, PT, R5, R7, PT ;  /* 0x000000070500720c */ /* 0x004fda0003f06270 */
[----:B------:R-:W-:Y:S05]  /*0090*/  @P0 EXIT ;  /* 0x000000000000094d */ /* 0x000fea0003800000 */
[----:B------:R-:W0:Y:S01]  /*00a0*/  LDC.64 R22, c[0x0][0x388] ;  /* 0x0000e200ff167b82 */ /* 0x000e220000000a00 */
[----:B------:R-:W-:Y:S01]  /*00b0*/  IADD3 R0, PT, PT, -R2, -0x2, R7 ;  /* 0xfffffffe02007810 */ /* 0x000fe20007ffe107 */
[----:B------:R-:W-:Y:S01]  /*00c0*/  ULOP3.LUT UR4, URZ, UR4, URZ, 0x33, !UPT ;  /* 0x00000004ff047292 */ /* 0x000fe2000f8e33ff */
[----:B------:R-:W1:Y:S02]  /*00d0*/  LDCU.64 UR6, c[0x0][0x358] ;  /* 0x00006b00ff0677ac */ /* 0x000e640008000a00 */
[----:B------:R-:W-:-:S03]  /*00e0*/  ISETP.GE.U32.AND P0, PT, R0, 0x3, PT ;  /* 0x000000030000780c */ /* 0x000fc60003f06070 */
[----:B------:R-:W2:Y:S01]  /*00f0*/  LDC R3, c[0x0][0x394] ;  /* 0x0000e500ff037b82 */ /* 0x000ea20000000800 */
[----:B------:R-:W3:Y:S01]  /*0100*/  LDCU UR5, c[0x0][0x390] ;  /* 0x00007200ff0577ac */ /* 0x000ee20008000800 */
[----:B------:R-:W-:Y:S01]  /*0110*/  IADD3 R4, PT, PT, -R4, UR4, R7 ;  /* 0x0000000404047c10 */ /* 0x000fe2000fffe107 */
[----:B------:R-:W4:Y:S01]  /*0120*/  LDCU UR8, c[0x0][0x394] ;  /* 0x00007280ff0877ac */ /* 0x000f220008000800 */
[----:B0-----:R-:W-:-:S06]  /*0130*/  IMAD.WIDE R22, R2, 0x18, R22 ;  /* 0x0000001802167825 */ /* 0x001fcc00078e0216 */
[----:B-1-34-:R-:W-:Y:S05]  /*0140*/  @!P0 BRA `(.L_x_0) ;  /* 0x00000010003c8947 */ /* 0x01afea0003800000 */
[----:B------:R-:W0:Y:S01]  /*0150*/  LDC.64 R20, c[0x0][0x390] ;  /* 0x0000e400ff147b82 */ /* 0x000e220000000a00 */
[----:B------:R-:W-:-:S05]  /*0160*/  LOP3.LUT R6, R4, 0xfffffffc, RZ, 0xc0, !PT ;  /* 0xfffffffc04067812 */ /* 0x000fca00078ec0ff */
[----:B------:R-:W-:Y:S02]  /*0170*/  IMAD.MOV R6, RZ, RZ, -R6 ;  /* 0x000000ffff067224 */ /* 0x000fe400078e0a06 */
[----:B------:R-:W1:Y:S08]  /*0180*/  LDC.64 R18, c[0x0][0x380] ;  /* 0x0000e000ff127b82 */ /* 0x000e700000000a00 */
[----:B------:R-:W3:Y:S02]  /*0190*/  LDC.64 R16, c[0x0][0x388] ;  /* 0x0000e200ff107b82 */ /* 0x000ee40000000a00 */
.L_x_17:
[----:B---3--:R-:W-:Y:S01]  /*01a0*/  IMAD.WIDE R14, R5, 0x18, R16 ;  /* 0x00000018050e7825 */ /* 0x008fe200078e0210 */
[----:B------:R-:W3:Y:S04]  /*01b0*/  LDG.E.64 R26, desc[UR6][R22.64+0x8] ;  /* 0x00000806161a7981 */ /* 0x000ee8000c1e1b00 */
[----:B------:R-:W3:Y:S04]  /*01c0*/  LDG.E.64 R28, desc[UR6][R14.64+0x8] ;  /* 0x000008060e1c7981 */ /* 0x000ee8000c1e1b00 */
[----:B----4-:R-:W4:Y:S04]  /*01d0*/  LDG.E.64 R12, desc[UR6][R22.64] ;  /* 0x00000006160c7981 */ /* 0x010f28000c1e1b00 */
[----:B------:R-:W4:Y:S04]  /*01e0*/  LDG.E.64 R24, desc[UR6][R14.64] ;  /* 0x000000060e187981 */ /* 0x000f28000c1e1b00 */
[----:B------:R-:W5:Y:S04]  /*01f0*/  LDG.E.64 R8, desc[UR6][R22.64+0x10] ;  /* 0x0000100616087981 */ /* 0x000f68000c1e1b00 */
[----:B------:R-:W5:Y:S01]  /*0200*/  LDG.E.64 R10, desc[UR6][R14.64+0x10] ;  /* 0x000010060e0a7981 */ /* 0x000f62000c1e1b00 */
[----:B------:R-:W-:Y:S05]  /*0210*/  YIELD ;  /* 0x0000000000007946 */ /* 0x000fea0003800000 */
[----:B------:R-:W-:Y:S01]  /*0220*/  BSSY.RECONVERGENT B0, `(.L_x_1) ;  /* 0x000001d000007945 */ /* 0x000fe20003800200 */
[----:B---3--:R-:W-:-:S02]  /*0230*/  DADD R26, R26, -R28 ;  /* 0x000000001a1a7229 */ /* 0x008fc4000000081c */
[----:B----4-:R-:W-:-:S06]  /*0240*/  DADD R12, R12, -R24 ;  /* 0x000000000c0c7229 */ /* 0x010fcc0000000818 */
[----:B------:R-:W-:Y:S02]  /*0250*/  DMUL R26, R26, R26 ;  /* 0x0000001a1a1a7228 */ /* 0x000fe40000000000 */
[----:B-----5:R-:W-:-:S06]  /*0260*/  DADD R8, R8, -R10 ;  /* 0x0000000008087229 */ /* 0x020fcc000000080a */
[----:B------:R-:W-:Y:S01]  /*0270*/  DFMA R12, R12, R12, R26 ;  /* 0x0000000c0c0c722b */ /* 0x000fe2000000001a */
[----:B------:R-:W-:Y:S02]  /*0280*/  IMAD.MOV.U32 R10, RZ, RZ, 0x0 ;  /* 0x00000000ff0a7424 */ /* 0x000fe400078e00ff */
[----:B------:R-:W-:-:S05]  /*0290*/  IMAD.MOV.U32 R11, RZ, RZ, 0x3fd80000 ;  /* 0x3fd80000ff0b7424 */ /* 0x000fca00078e00ff */
[----:B------:R-:W-:-:S06]  /*02a0*/  DFMA R12, R8, R8, R12 ;  /* 0x00000008080c722b */ /* 0x000fcc000000000c */
[----:B------:R-:W3:Y:S04]  /*02b0*/  MUFU.RSQ64H R27, R13 ;  /* 0x0000000d001b7308 */ /* 0x000ee80000001c00 */
[----:B------:R-:W-:-:S04]  /*02c0*/  IADD3 R26, PT, PT, R13, -0x3500000, RZ ;  /* 0xfcb000000d1a7810 */ /* 0x000fc80007ffe0ff */
[----:B------:R-:W-:Y:S02]  /*02d0*/  ISETP.GE.U32.AND P0, PT, R26, 0x7ca00000, PT ;  /* 0x7ca000001a00780c */ /* 0x000fe40003f06070 */
[----:B---3--:R-:W-:-:S08]  /*02e0*/  DMUL R8, R26, R26 ;  /* 0x0000001a1a087228 */ /* 0x008fd00000000000 */
[----:B------:R-:W-:-:S08]  /*02f0*/  DFMA R8, R12, -R8, 1 ;  /* 0x3ff000000c08742b */ /* 0x000fd00000000808 */
[----:B------:R-:W-:Y:S02]  /*0300*/  DFMA R10, R8, R10, 0.5 ;  /* 0x3fe00000080a742b */ /* 0x000fe4000000000a */
[----:B------:R-:W-:-:S08]  /*0310*/  DMUL R8, R26, R8 ;  /* 0x000000081a087228 */ /* 0x000fd00000000000 */
[----:B------:R-:W-:-:S08]  /*0320*/  DFMA R30, R10, R8, R26 ;  /* 0x000000080a1e722b */ /* 0x000fd0000000001a */
[----:B------:R-:W-:Y:S02]  /*0330*/  DMUL R8, R12, R30 ;  /* 0x0000001e0c087228 */ /* 0x000fe40000000000 */
[----:B------:R-:W-:Y:S01]  /*0340*/  VIADD R11, R31, 0xfff00000 ;  /* 0xfff000001f0b7836 */ /* 0x000fe20000000000 */
[----:B------:R-:W-:-:S05]  /*0350*/  MOV R10, R30 ;  /* 0x0000001e000a7202 */ /* 0x000fca0000000f00 */
[----:B------:R-:W-:-:S08]  /*0360*/  DFMA R24, R8, -R8, R12 ;  /* 0x800000080818722b */ /* 0x000fd0000000000c */
[----:B------:R-:W-:Y:S01]  /*0370*/  DFMA R28, R24, R10, R8 ;  /* 0x0000000a181c722b */ /* 0x000fe20000000008 */
[----:B------:R-:W-:Y:S10]  /*0380*/  @!P0 BRA `(.L_x_2) ;  /* 0x0000000000188947 */ /* 0x000ff40003800000 */
[----:B------:R-:W-:Y:S01]  /*0390*/  IMAD.MOV.U32 R10, RZ, RZ, R8 ;  /* 0x000000ffff0a7224 */ /* 0x000fe200078e0008 */
[----:B------:R-:W-:Y:S01]  /*03a0*/  MOV R8, R26 ;  /* 0x0000001a00087202 */ /* 0x000fe20000000f00 */
[----:B------:R-:W-:Y:S01]  /*03b0*/  IMAD.MOV.U32 R0, RZ, RZ, R30 ;  /* 0x000000ffff007224 */ /* 0x000fe200078e001e */
[----:B------:R-:W-:Y:S01]  /*03c0*/  MOV R26, 0x3f0 ;  /* 0x000003f0001a7802 */ /* 0x000fe20000000f00 */
[----:B------:R-:W-:-:S07]  /*03d0*/  IMAD.MOV.U32 R7, RZ, RZ, R13 ;  /* 0x000000ffff077224 */ /* 0x000fce00078e000d */
[----:B012---:R-:W-:Y:S05]  /*03e0*/  CALL.REL.NOINC `($__internal_1_$__cuda_sm20_dsqrt_rn_f64_mediumpath_v1) ;  /* 0x00000020008c7944 */ /* 0x007fea0003c00000 */
.L_x_2:
[----:B------:R-:W-:Y:S05]  /*03f0*/  BSYNC.RECONVERGENT B0 ;  /* 0x0000000000007941 */ /* 0x000fea0003800200 */
.L_x_1:
[----:B------:R-:W0:Y:S01]  /*0400*/  MUFU.RCP64H R9, UR8 ;  /* 0x0000000800097d08 */ /* 0x000e220008001800 */
[----:B------:R-:W-:Y:S01]  /*0410*/  IMAD.MOV.U32 R8, RZ, RZ, 0x1 ;  /* 0x00000001ff087424 */ /* 0x000fe200078e00ff */
[----:B------:R-:W-:Y:S01]  /*0420*/  FSETP.GEU.AND P1, PT, |R29|, 6.5827683646048100446e-37, PT ;  /* 0x036000001d00780b */ /* 0x000fe20003f2e200 */
[----:B------:R-:W-:Y:S04]  /*0430*/  BSSY.RECONVERGENT B0, `(.L_x_3) ;  /* 0x0000011000007945 */ /* 0x000fe80003800200 */
[----:B0-----:R-:W-:-:S08]  /*0440*/  DFMA R10, R8, -R20, 1 ;  /* 0x3ff00000080a742b */ /* 0x001fd00000000814 */
[----:B------:R-:W-:-:S08]  /*0450*/  DFMA R10, R10, R10, R10 ;  /* 0x0000000a0a0a722b */ /* 0x000fd0000000000a */
[----:B------:R-:W-:-:S08]  /*0460*/  DFMA R10, R8, R10, R8 ;  /* 0x0000000a080a722b */ /* 0x000fd00000000008 */
[----:B------:R-:W-:-:S08]  /*0470*/  DFMA R8, R10, -R20, 1 ;  /* 0x3ff000000a08742b */ /* 0x000fd00000000814 */
[----:B------:R-:W-:-:S08]  /*0480*/  DFMA R8, R10, R8, R10 ;  /* 0x000000080a08722b */ /* 0x000fd0000000000a */
[----:B------:R-:W-:-:S08]  /*0490*/  DMUL R10, R8, R28 ;  /* 0x0000001c080a7228 */ /* 0x000fd00000000000 */
[----:B------:R-:W-:-:S08]  /*04a0*/  DFMA R12, R10, -R20, R28 ;  /* 0x800000140a0c722b */ /* 0x000fd0000000001c */
[----:B------:R-:W-:-:S10]  /*04b0*/  DFMA R8, R8, R12, R10 ;  /* 0x0000000c0808722b */ /* 0x000fd4000000000a */
[----:B------:R-:W-:-:S05]  /*04c0*/  FFMA R0, RZ, UR8, R9 ;  /* 0x00000008ff007c23 */ /* 0x000fca0008000009 */
[----:B------:R-:W-:-:S13]  /*04d0*/  FSETP.GT.AND P0, PT, |R0|, 1.469367938527859385e-39, PT ;  /* 0x001000000000780b */ /* 0x000fda0003f04200 */
[----:B------:R-:W-:Y:S05]  /*04e0*/  @P0 BRA P1, `(.L_x_4) ;  /* 0x0000000000140947 */ /* 0x000fea0000800000 */
[----:B------:R-:W-:Y:S01]  /*04f0*/  IMAD.MOV.U32 R8, RZ, RZ, R28 ;  /* 0x000000ffff087224 */ /* 0x000fe200078e001c */
[----:B------:R-:W-:-:S07]  /*0500*/  MOV R0, 0x520 ;  /* 0x0000052000007802 */ /* 0x000fce0000000f00 */
[----:B-12---:R-:W-:Y:S05]  /*0510*/  CALL.REL.NOINC `($__internal_0_$__cuda_sm20_div_rn_f64_full) ;  /* 0x0000001800c87944 */ /* 0x006fea0003c00000 */
[----:B------:R-:W-:Y:S01]  /*0520*/  IMAD.MOV.U32 R8, RZ, RZ, R26 ;  /* 0x000000ffff087224 */ /* 0x000fe200078e001a */
[----:B------:R-:W-:-:S07]  /*0530*/  MOV R9, R27 ;  /* 0x0000001b00097202 */ /* 0x000fce0000000f00 */
.L_x_4:
[----:B------:R-:W-:Y:S05]  /*0540*/  BSYNC.RECONVERGENT B0 ;  /* 0x0000000000007941 */ /* 0x000fea0003800200 */
.L_x_3:
[----:B------:R-:W1:Y:S01]  /*0550*/  F2I.F64.TRUNC R13, R8 ;  /* 0x00000008000d7311 */ /* 0x000e62000030d100 */
[----:B------:R-:W-:Y:S02]  /*0560*/  IMAD.MOV.U32 R32, RZ, RZ, 0x1 ;  /* 0x00000001ff207424 */ /* 0x000fe400078e00ff */
[----:B------:R-:W-:Y:S02]  /*0570*/  IMAD.MOV.U32 R33, RZ, RZ, 0x0 ;  /* 0x00000000ff217424 */ /* 0x000fe400078e00ff */
[----:B-1----:R-:W-:-:S05]  /*0580*/  IMAD.WIDE R12, R13, 0x8, R18 ;  /* 0x000000080d0c7825 */ /* 0x002fca00078e0212 */
[----:B------:R0:W-:Y:S01]  /*0590*/  REDG.E.ADD.64.STRONG.GPU desc[UR6][R12.64], R32 ;  /* 0x000000200c00798e */ /* 0x0001e2000c12e506 */
[----:B------:R-:W-:Y:S05]  /*05a0*/  WARPSYNC.ALL ;  /* 0x0000000000007948 */ /* 0x000fea0003800000 */
[----:B------:R-:W-:Y:S06]  /*05b0*/  BAR.SYNC.DEFER_BLOCKING 0x0 ;  /* 0x0000000000007b1d */ /* 0x000fec0000010000 */
[----:B------:R-:W3:Y:S04]  /*05c0*/  LDG.E.64 R28, desc[UR6][R22.64+0x8] ;  /* 0x00000806161c7981 */ /* 0x000ee8000c1e1b00 */
[----:B------:R-:W3:Y:S04]  /*05d0*/  LDG.E.64 R30, desc[UR6][R14.64+0x20] ;  /* 0x000020060e1e7981 */ /* 0x000ee8000c1e1b00 */
[----:B------:R-:W4:Y:S04]  /*05e0*/  LDG.E.64 R24, desc[UR6][R22.64] ;  /* 0x0000000616187981 */ /* 0x000f28000c1e1b00 */
[----:B------:R-:W4:Y:S04]  /*05f0*/  LDG.E.64 R26, desc[UR6][R14.64+0x18] ;  /* 0x000018060e1a7981 */ /* 0x000f28000c1e1b00 */
[----:B------:R-:W5:Y:S04]  /*0600*/  LDG.E.64 R10, desc[UR6][R22.64+0x10] ;  /* 0x00001006160a7981 */ /* 0x000f68000c1e1b00 */
[----:B------:R-:W5:Y:S01]  /*0610*/  LDG.E.64 R8, desc[UR6][R14.64+0x28] ;  /* 0x000028060e087981 */ /* 0x000f62000c1e1b00 */
[----:B0-----:R-:W-:Y:S01]  /*0620*/  MOV R12, 0x0 ;  /* 0x00000000000c7802 */ /* 0x001fe20000000f00 */
[----:B------:R-:W-:Y:S01]  /*0630*/  IMAD.MOV.U32 R13, RZ, RZ, 0x3fd80000 ;  /* 0x3fd80000ff0d7424 */ /* 0x000fe200078e00ff */
[----:B------:R-:W-:Y:S01]  /*0640*/  BSSY.RECONVERGENT B0, `(.L_x_5) ;  /* 0x000001c000007945 */ /* 0x000fe20003800200 */
[----:B---3--:R-:W-:-:S02]  /*0650*/  DADD R28, R28, -R30 ;  /* 0x000000001c1c7229 */ /* 0x008fc4000000081e */
[----:B----4-:R-:W-:-:S06]  /*0660*/  DADD R24, R24, -R26 ;  /* 0x0000000018187229 */ /* 0x010fcc000000081a */
[----:B------:R-:W-:Y:S02]  /*0670*/  DMUL R28, R28, R28 ;  /* 0x0000001c1c1c7228 */ /* 0x000fe40000000000 */
[----:B-----5:R-:W-:-:S06]  /*0680*/  DADD R8, R10, -R8 ;  /* 0x000000000a087229 */ /* 0x020fcc0000000808 */
[----:B------:R-:W-:-:S08]  /*0690*/  DFMA R26, R24, R24, R28 ;  /* 0x00000018181a722b */ /* 0x000fd0000000001c */
[----:B------:R-:W-:-:S06]  /*06a0*/  DFMA R26, R8, R8, R26 ;  /* 0x00000008081a722b */ /* 0x000fcc000000001a */
[----:B------:R-:W0:Y:S04]  /*06b0*/  MUFU.RSQ64H R9, R27 ;  /* 0x0000001b00097308 */ /* 0x000e280000001c00 */
[----:B------:R-:W-:-:S05]  /*06c0*/  VIADD R8, R27, 0xfcb00000 ;  /* 0xfcb000001b087836 */ /* 0x000fca0000000000 */
[----:B------:R-:W-:Y:S01]  /*06d0*/  ISETP.GE.U32.AND P0, PT, R8, 0x7ca00000, PT ;  /* 0x7ca000000800780c */ /* 0x000fe20003f06070 */
[----:B0-----:R-:W-:-:S08]  /*06e0*/  DMUL R10, R8, R8 ;  /* 0x00000008080a7228 */ /* 0x001fd00000000000 */
[----:B------:R-:W-:-:S08]  /*06f0*/  DFMA R10, R26, -R10, 1 ;  /* 0x3ff000001a0a742b */ /* 0x000fd0000000080a */
[----:B------:R-:W-:Y:S02]  /*0700*/  DFMA R12, R10, R12, 0.5 ;  /* 0x3fe000000a0c742b */ /* 0x000fe4000000000c */
[----:B------:R-:W-:-:S08]  /*0710*/  DMUL R10, R8, R10 ;  /* 0x0000000a080a7228 */ /* 0x000fd00000000000 */
[----:B------:R-:W-:-:S08]  /*0720*/  DFMA R30, R12, R10, R8 ;  /* 0x0000000a0c1e722b */ /* 0x000fd00000000008 */
[----:B------:R-:W-:Y:S02]  /*0730*/  DMUL R10, R26, R30 ;  /* 0x0000001e1a0a7228 */ /* 0x000fe40000000000 */
[----:B------:R-:W-:Y:S02]  /*0740*/  VIADD R13, R31, 0xfff00000 ;  /* 0xfff000001f0d7836 */ /* 0x000fe40000000000 */
[----:B------:R-:W-:-:S04]  /*0750*/  IMAD.MOV.U32 R12, RZ, RZ, R30 ;  /* 0x000000ffff0c7224 */ /* 0x000fc800078e001e */
[----:B------:R-:W-:-:S08]  /*0760*/  DFMA R24, R10, -R10, R26 ;  /* 0x8000000a0a18722b */ /* 0x000fd0000000001a */
[----:B------:R-:W-:Y:S01]  /*0770*/  DFMA R28, R24, R12, R10 ;  /* 0x0000000c181c722b */ /* 0x000fe2000000000a */
[----:B------:R-:W-:Y:S10]  /*0780*/  @!P0 BRA `(.L_x_6) ;  /* 0x00000000001c8947 */ /* 0x000ff40003800000 */
[----:B------:R-:W-:Y:S01]  /*0790*/  IMAD.MOV.U32 R12, RZ, RZ, R26 ;  /* 0x000000ffff0c7224 */ /* 0x000fe200078e001a */
[----:B------:R-:W-:Y:S01]  /*07a0*/  MOV R0, R30 ;  /* 0x0000001e00007202 */ /* 0x000fe20000000f00 */
[----:B------:R-:W-:Y:S01]  /*07b0*/  IMAD.MOV.U32 R9, RZ, RZ, R11 ;  /* 0x000000ffff097224 */ /* 0x000fe200078e000b */
[----:B------:R-:W-:Y:S01]  /*07c0*/  MOV R11, R13 ;  /* 0x0000000d000b7202 */ /* 0x000fe20000000f00 */
[----:B------:R-:W-:Y:S01]  /*07d0*/  IMAD.MOV.U32 R7, RZ, RZ, R27 ;  /* 0x000000ffff077224 */ /* 0x000fe200078e001b */
[----:B------:R-:W-:-:S07]  /*07e0*/  MOV R26, 0x800 ;  /* 0x00000800001a7802 */ /* 0x000fce0000000f00 */
[----:B--2---:R-:W-:Y:S05]  /*07f0*/  CALL.REL.NOINC `($__internal_1_$__cuda_sm20_dsqrt_rn_f64_mediumpath_v1) ;  /* 0x0000001c00887944 */ /* 0x004fea0003c00000 */
.L_x_6:
[----:B------:R-:W-:Y:S05]  /*0800*/  BSYNC.RECONVERGENT B0 ;  /* 0x0000000000007941 */ /* 0x000fea0003800200 */
.L_x_5:
        /* <DEDUP_REMOVED lines=17> */
[----:B--2---:R-:W-:Y:S05]  /*0920*/  CALL.REL.NOINC `($__internal_0_$__cuda_sm20_div_rn_f64_full) ;  /* 0x0000001400c47944 */ /* 0x004fea0003c00000 */
[----:B------:R-:W-:Y:S01]  /*0930*/  IMAD.MOV.U32 R8, RZ, RZ, R26 ;  /* 0x000000ffff087224 */ /* 0x000fe200078e001a */
[----:B------:R-:W-:-:S07]  /*0940*/  MOV R9, R27 ;  /* 0x0000001b00097202 */ /* 0x000fce0000000f00 */
.L_x_8:
[----:B------:R-:W-:Y:S05]  /*0950*/  BSYNC.RECONVERGENT B0 ;  /* 0x0000000000007941 */ /* 0x000fea0003800200 */
.L_x_7:
[----:B------:R-:W0:Y:S01]  /*0960*/  F2I.F64.TRUNC R25, R8 ;  /* 0x0000000800197311 */ /* 0x000e22000030d100 */
[----:B------:R-:W-:Y:S02]  /*0970*/  IMAD.MOV.U32 R34, RZ, RZ, 0x1 ;  /* 0x00000001ff227424 */ /* 0x000fe400078e00ff */
[----:B------:R-:W-:Y:S02]  /*0980*/  IMAD.MOV.U32 R35, RZ, RZ, 0x0 ;  /* 0x00000000ff237424 */ /* 0x000fe400078e00ff */
[----:B0-----:R-:W-:-:S05]  /*0990*/  IMAD.WIDE R24, R25, 0x8, R18 ;  /* 0x0000000819187825 */ /* 0x001fca00078e0212 */
[----:B------:R0:W-:Y:S01]  /*09a0*/  REDG.E.ADD.64.STRONG.GPU desc[UR6][R24.64], R34 ;  /* 0x000000221800798e */ /* 0x0001e2000c12e506 */
[----:B------:R-:W-:Y:S06]  /*09b0*/  BAR.SYNC.DEFER_BLOCKING 0x0 ;  /* 0x0000000000007b1d */ /* 0x000fec0000010000 */
[----:B------:R-:W3:Y:S04]  /*09c0*/  LDG.E.64 R30, desc[UR6][R22.64+0x8] ;  /* 0x00000806161e7981 */ /* 0x000ee8000c1e1b00 */
[----:B------:R-:W3:Y:S04]  /*09d0*/  LDG.E.64 R32, desc[UR6][R14.64+0x38] ;  /* 0x000038060e207981 */ /* 0x000ee8000c1e1b00 */
[----:B------:R-:W4:Y:S04]  /*09e0*/  LDG.E.64 R26, desc[UR6][R22.64] ;  /* 0x00000006161a7981 */ /* 0x000f28000c1e1b00 */
[----:B------:R-:W4:Y:S04]  /*09f0*/  LDG.E.64 R28, desc[UR6][R14.64+0x30] ;  /* 0x000030060e1c7981 */ /* 0x000f28000c1e1b00 */
[----:B------:R-:W5:Y:S04]  /*0a00*/  LDG.E.64 R10, desc[UR6][R22.64+0x10] ;  /* 0x00001006160a7981 */ /* 0x000f68000c1e1b00 */
[----:B------:R-:W5:Y:S01]  /*0a10*/  LDG.E.64 R12, desc[UR6][R14.64+0x40] ;  /* 0x000040060e0c7981 */ /* 0x000f62000c1e1b00 */
[----:B------:R-:W-:Y:S01]  /*0a20*/  BSSY.RECONVERGENT B0, `(.L_x_9) ;  /* 0x000001e000007945 */ /* 0x000fe20003800200 */
[----:B---3--:R-:W-:-:S02]  /*0a30*/  DADD R30, R30, -R32 ;  /* 0x000000001e1e7229 */ /* 0x008fc40000000820 */
[----:B----4-:R-:W-:-:S06]  /*0a40*/  DADD R26, R26, -R28 ;  /* 0x000000001a1a7229 */ /* 0x010fcc000000081c */
[----:B------:R-:W-:Y:S02]  /*0a50*/  DMUL R30, R30, R30 ;  /* 0x0000001e1e1e7228 */ /* 0x000fe40000000000 */
[----:B-----5:R-:W-:-:S06]  /*0a60*/  DADD R10, R10, -R12 ;  /* 0x000000000a0a7229 */ /* 0x020fcc000000080c */
[----:B------:R-:W-:Y:S01]  /*0a70*/  DFMA R26, R26, R26, R30 ;  /* 0x0000001a1a1a722b */ /* 0x000fe2000000001e */
[----:B------:R-:W-:Y:S01]  /*0a80*/  MOV R12, 0x0 ;  /* 0x00000000000c7802 */ /* 0x000fe20000000f00 */
[----:B------:R-:W-:-:S06]  /*0a90*/  IMAD.MOV.U32 R13, RZ, RZ, 0x3fd80000 ;  /* 0x3fd80000ff0d7424 */ /* 0x000fcc00078e00ff */
[----:B------:R-:W-:-:S06]  /*0aa0*/  DFMA R26, R10, R10, R26 ;  /* 0x0000000a0a1a722b */ /* 0x000fcc000000001a */
[----:B------:R-:W1:Y:S04]  /*0ab0*/  MUFU.RSQ64H R9, R27 ;  /* 0x0000001b00097308 */ /* 0x000e680000001c00 */
[----:B------:R-:W-:-:S05]  /*0ac0*/  VIADD R8, R27, 0xfcb00000 ;  /* 0xfcb000001b087836 */ /* 0x000fca0000000000 */
[----:B------:R-:W-:Y:S01]  /*0ad0*/  ISETP.GE.U32.AND P0, PT, R8, 0x7ca00000, PT ;  /* 0x7ca000000800780c */ /* 0x000fe20003f06070 */
[----:B-1----:R-:W-:-:S08]  /*0ae0*/  DMUL R10, R8, R8 ;  /* 0x00000008080a7228 */ /* 0x002fd00000000000 */
[----:B------:R-:W-:-:S08]  /*0af0*/  DFMA R10, R26, -R10, 1 ;  /* 0x3ff000001a0a742b */ /* 0x000fd0000000080a */
[----:B------:R-:W-:Y:S02]  /*0b00*/  DFMA R12, R10, R12, 0.5 ;  /* 0x3fe000000a0c742b */ /* 0x000fe4000000000c */
[----:B------:R-:W-:-:S08]  /*0b10*/  DMUL R10, R8, R10 ;  /* 0x0000000a080a7228 */ /* 0x000fd00000000000 */
[----:B------:R-:W-:-:S08]  /*0b20*/  DFMA R30, R12, R10, R8 ;  /* 0x0000000a0c1e722b */ /* 0x000fd00000000008 */
[----:B------:R-:W-:Y:S02]  /*0b30*/  DMUL R10, R26, R30 ;  /* 0x0000001e1a0a7228 */ /* 0x000fe40000000000 */
[----:B------:R-:W-:Y:S02]  /*0b40*/  VIADD R13, R31, 0xfff00000 ;  /* 0xfff000001f0d7836 */ /* 0x000fe40000000000 */
[----:B------:R-:W-:-:S04]  /*0b50*/  IMAD.MOV.U32 R12, RZ, RZ, R30 ;  /* 0x000000ffff0c7224 */ /* 0x000fc800078e001e */
[----:B0-----:R-:W-:-:S08]  /*0b60*/  DFMA R24, R10, -R10, R26 ;  /* 0x8000000a0a18722b */ /* 0x001fd0000000001a */
        /* <DEDUP_REMOVED lines=9> */
.L_x_10:
[----:B------:R-:W-:Y:S05]  /*0c00*/  BSYNC.RECONVERGENT B0 ;  /* 0x0000000000007941 */ /* 0x000fea0003800200 */
.L_x_9:
        /* <DEDUP_REMOVED lines=20> */
.L_x_12:
[----:B------:R-:W-:Y:S05]  /*0d50*/  BSYNC.RECONVERGENT B0 ;  /* 0x0000000000007941 */ /* 0x000fea0003800200 */
.L_x_11:
        /* <DEDUP_REMOVED lines=10> */
[----:B------:R1:W5:Y:S04]  /*0e00*/  LDG.E.64 R32, desc[UR6][R14.64+0x58] ;  /* 0x000058060e207981 */ /* 0x000368000c1e1b00 */
[----:B------:R-:W5:Y:S01]  /*0e10*/  LDG.E.64 R30, desc[UR6][R22.64+0x10] ;  /* 0x00001006161e7981 */ /* 0x000f62000c1e1b00 */
[----:B------:R-:W-:Y:S01]  /*0e20*/  BSSY.RECONVERGENT B0, `(.L_x_13) ;  /* 0x000001f000007945 */ /* 0x000fe20003800200 */
[----:B-1----:R-:W-:Y:S01]  /*0e30*/  MOV R14, 0x0 ;  /* 0x00000000000e7802 */ /* 0x002fe20000000f00 */
[----:B------:R-:W-:Y:S01]  /*0e40*/  IMAD.MOV.U32 R15, RZ, RZ, 0x3fd80000 ;  /* 0x3fd80000ff0f7424 */ /* 0x000fe200078e00ff */
        /* <DEDUP_REMOVED lines=20> */
[----:B------:R-:W-:Y:S01]  /*0f90*/  MOV R0, R28 ;  /* 0x0000001c00007202 */ /* 0x000fe20000000f00 */
[----:B------:R-:W-:Y:S01]  /*0fa0*/  IMAD.MOV.U32 R7, RZ, RZ, R13 ;  /* 0x000000ffff077224 */ /* 0x000fe200078e000d */
[----:B------:R-:W-:Y:S01]  /*0fb0*/  MOV R26, 0xff0 ;  /* 0x00000ff0001a7802 */ /* 0x000fe20000000f00 */
[----:B------:R-:W-:Y:S02]  /*0fc0*/  IMAD.MOV.U32 R10, RZ, RZ, R14 ;  /* 0x000000ffff0a7224 */ /* 0x000fe400078e000e */
[----:B------:R-:W-:-:S07]  /*0fd0*/  IMAD.MOV.U32 R9, RZ, RZ, R15 ;  /* 0x000000ffff097224 */ /* 0x000fce00078e000f */
[----:B--2---:R-:W-:Y:S05]  /*0fe0*/  CALL.REL.NOINC `($__internal_1_$__cuda_sm20_dsqrt_rn_f64_mediumpath_v1) ;  /* 0x00000014008c7944 */ /* 0x004fea0003c00000 */
[----:B------:R-:W-:Y:S01]  /*0ff0*/  MOV R26, R28 ;  /* 0x0000001c001a7202 */ /* 0x000fe20000000f00 */
[----:B------:R-:W-:-:S07]  /*1000*/  IMAD.MOV.U32 R27, RZ, RZ, R29 ;  /* 0x000000ffff1b7224 */ /* 0x000fce00078e001d */
.L_x_14:
[----:B------:R-:W-:Y:S05]  /*1010*/  BSYNC.RECONVERGENT B0 ;  /* 0x0000000000007941 */ /* 0x000fea0003800200 */
.L_x_13:
        /* <DEDUP_REMOVED lines=16> */
[----:B------:R-:W-:Y:S02]  /*1120*/  MOV R29, R27 ;  /* 0x0000001b001d7202 */ /* 0x000fe40000000f00 */
[----:B------:R-:W-:-:S07]  /*1130*/  MOV R0, 0x1150 ;  /* 0x0000115000007802 */ /* 0x000fce0000000f00 */
[----:B--2---:R-:W-:Y:S05]  /*1140*/  CALL.REL.NOINC `($__internal_0_$__cuda_sm20_div_rn_f64_full) ;  /* 0x0000000c00bc7944 */ /* 0x004fea0003c00000 */
[----:B------:R-:W-:Y:S02]  /*1150*/  IMAD.MOV.U32 R8, RZ, RZ, R26 ;  /* 0x000000ffff087224 */ /* 0x000fe400078e001a */
[----:B------:R-:W-:-:S07]  /*1160*/  IMAD.MOV.U32 R9, RZ, RZ, R27 ;  /* 0x000000ffff097224 */ /* 0x000fce00078e001b */
.L_x_16:
[----:B------:R-:W-:Y:S05]  /*1170*/  BSYNC.RECONVERGENT B0 ;  /* 0x0000000000007941 */ /* 0x000fea0003800200 */
.L_x_15:
[----:B------:R-:W0:Y:S01]  /*1180*/  F2I.F64.TRUNC R11, R8 ;  /* 0x00000008000b7311 */ /* 0x000e22000030d100 */
[----:B------:R-:W-:Y:S01]  /*1190*/  VIADD R6, R6, 0x4 ;  /* 0x0000000406067836 */ /* 0x000fe20000000000 */
[----:B------:R-:W-:Y:S01]  /*11a0*/  MOV R13, 0x0 ;  /* 0x00000000000d7802 */ /* 0x000fe20000000f00 */
[----:B------:R-:W-:-:S03]  /*11b0*/  IMAD.MOV.U32 R12, RZ, RZ, 0x1 ;  /* 0x00000001ff0c7424 */ /* 0x000fc600078e00ff */
[----:B------:R-:W-:Y:S01]  /*11c0*/  ISETP.NE.AND P0, PT, R6, RZ, PT ;  /* 0x000000ff0600720c */ /* 0x000fe20003f05270 */
[----:B0-----:R-:W-:-:S05]  /*11d0*/  IMAD.WIDE R10, R11, 0x8, R18 ;  /* 0x000000080b0a7825 */ /* 0x001fca00078e0212 */
[----:B------:R4:W-:Y:S01]  /*11e0*/  REDG.E.ADD.64.STRONG.GPU desc[UR6][R10.64], R12 ;  /* 0x0000000c0a00798e */ /* 0x0009e2000c12e506 */
[----:B------:R-:W-:Y:S02]  /*11f0*/  VIADD R5, R5, 0x4 ;  /* 0x0000000405057836 */ /* 0x000fe40000000000 */
[----:B------:R-:W-:Y:S01]  /*1200*/  VIADD R2, R2, 0x4 ;  /* 0x0000000402027836 */ /* 0x000fe20000000000 */
[----:B------:R-:W-:Y:S06]  /*1210*/  BAR.SYNC.DEFER_BLOCKING 0x0 ;  /* 0x0000000000007b1d */ /* 0x000fec0000010000 */
[----:B------:R-:W-:Y:S05]  /*1220*/  @P0 BRA `(.L_x_17) ;  /* 0xffffffec00dc0947 */ /* 0x000fea000383ffff */
[----:B------:R-:W-:-:S07]  /*1230*/  IADD3 R5, PT, PT, R2, 0x1, RZ ;  /* 0x0000000102057810 */ /* 0x000fce0007ffe0ff */
.L_x_0:
[----:B------:R-:W-:-:S13]  /*1240*/  LOP3.LUT P0, R0, R4, 0x3, RZ, 0xc0, !PT ;  /* 0x0000000304007812 */ /* 0x000fda000780c0ff */
[----:B------:R-:W-:Y:S05]  /*1250*/  @!P0 EXIT ;  /* 0x000000000000894d */ /* 0x000fea0003800000 */
[----:B------:R-:W-:-:S13]  /*1260*/  ISETP.NE.AND P0, PT, R0, 0x1, PT ;  /* 0x000000010000780c */ /* 0x000fda0003f05270 */
[----:B------:R-:W-:Y:S05]  /*1270*/  @!P0 BRA `(.L_x_18) ;  /* 0x00000008003c8947 */ /* 0x000fea0003800000 */
[----:B------:R-:W0:Y:S01]  /*1280*/  LDC.64 R14, c[0x0][0x388] ;  /* 0x0000e200ff0e7b82 */ /* 0x000e220000000a00 */
[----:B----4-:R-:W3:Y:S04]  /*1290*/  LDG.E.64 R10, desc[UR6][R22.64+0x8] ;  /* 0x00000806160a7981 */ /* 0x010ee8000c1e1b00 */
[----:B------:R-:W4:Y:S04]  /*12a0*/  LDG.E.64 R6, desc[UR6][R22.64] ;  /* 0x0000000616067981 */ /* 0x000f28000c1e1b00 */
[----:B------:R-:W5:Y:S01]  /*12b0*/  LDG.E.64 R16, desc[UR6][R22.64+0x10] ;  /* 0x0000100616107981 */ /* 0x000f62000c1e1b00 */
[----:B0-----:R-:W-:-:S05]  /*12c0*/  IMAD.WIDE R14, R5, 0x18, R14 ;  /* 0x00000018050e7825 */ /* 0x001fca00078e020e */
[----:B------:R-:W3:Y:S04]  /*12d0*/  LDG.E.64 R12, desc[UR6][R14.64+0x8] ;  /* 0x000008060e0c7981 */ /* 0x000ee8000c1e1b00 */
[----:B------:R-:W4:Y:S04]  /*12e0*/  LDG.E.64 R8, desc[UR6][R14.64] ;  /* 0x000000060e087981 */ /* 0x000f28000c1e1b00 */
[----:B------:R-:W5:Y:S01]  /*12f0*/  LDG.E.64 R18, desc[UR6][R14.64+0x10] ;  /* 0x000010060e127981 */ /* 0x000f62000c1e1b00 */
        /* <DEDUP_REMOVED lines=8> */
[----:B------:R-:W-:Y:S02]  /*1380*/  VIADD R8, R7, 0xfcb00000 ;  /* 0xfcb0000007087836 */ /* 0x000fe40000000000 */
[----:B------:R-:W-:-:S04]  /*1390*/  IMAD.MOV.U32 R12, RZ, RZ, 0x0 ;  /* 0x00000000ff0c7424 */ /* 0x000fc800078e00ff */
[----:B0-----:R-:W-:Y:S01]  /*13a0*/  DMUL R10, R8, R8 ;  /* 0x00000008080a7228 */ /* 0x001fe20000000000 */
[----:B------:R-:W-:-:S07]  /*13b0*/  IMAD.MOV.U32 R13, RZ, RZ, 0x3fd80000 ;  /* 0x3fd80000ff0d7424 */ /* 0x000fce00078e00ff */
[----:B------:R-:W-:-:S08]  /*13c0*/  DFMA R10, R6, -R10, 1 ;  /* 0x3ff00000060a742b */ /* 0x000fd0000000080a */
[----:B------:R-:W-:Y:S02]  /*13d0*/  DFMA R12, R10, R12, 0.5 ;  /* 0x3fe000000a0c742b */ /* 0x000fe4000000000c */
[----:B------:R-:W-:-:S08]  /*13e0*/  DMUL R10, R8, R10 ;  /* 0x0000000a080a7228 */ /* 0x000fd00000000000 */
[----:B------:R-:W-:Y:S01]  /*13f0*/  DFMA R16, R12, R10, R8 ;  /* 0x0000000a0c10722b */ /* 0x000fe20000000008 */
[----:B------:R-:W-:-:S07]  /*1400*/  ISETP.GE.U32.AND P0, PT, R8, 0x7ca00000, PT ;  /* 0x7ca000000800780c */ /* 0x000fce0003f06070 */
[----:B------:R-:W-:Y:S02]  /*1410*/  DMUL R18, R6, R16 ;  /* 0x0000001006127228 */ /* 0x000fe40000000000 */
[----:B------:R-:W-:Y:S01]  /*1420*/  IADD3 R11, PT, PT, R17, -0x100000, RZ ;  /* 0xfff00000110b7810 */ /* 0x000fe20007ffe0ff */
[----:B------:R-:W-:-:S05]  /*1430*/  IMAD.MOV.U32 R10, RZ, RZ, R16 ;  /* 0x000000ffff0a7224 */ /* 0x000fca00078e0010 */
        /* <DEDUP_REMOVED lines=8> */
[----:B--2---:R-:W-:Y:S05]  /*14c0*/  CALL.REL.NOINC `($__internal_1_$__cuda_sm20_dsqrt_rn_f64_mediumpath_v1) ;  /* 0x0000001000547944 */ /* 0x004fea0003c00000 */
[----:B------:R-:W-:Y:S01]  /*14d0*/  MOV R12, R28 ;  /* 0x0000001c000c7202 */ /* 0x000fe20000000f00 */
[----:B------:R-:W-:-:S07]  /*14e0*/  IMAD.MOV.U32 R13, RZ, RZ, R29 ;  /* 0x000000ffff0d7224 */ /* 0x000fce00078e001d */
.L_x_20:
[----:B------:R-:W-:Y:S05]  /*14f0*/  BSYNC.RECONVERGENT B0 ;  /* 0x0000000000007941 */ /* 0x000fea0003800200 */
.L_x_19:
[----:B------:R-:W0:Y:S01]  /*1500*/  LDCU UR4, c[0x0][0x394] ;  /* 0x00007280ff0477ac */ /* 0x000e220008000800 */
[----:B------:R-:W1:Y:S01]  /*1510*/  LDC.64 R8, c[0x0][0x390] ;  /* 0x0000e400ff087b82 */ /* 0x000e620000000a00 */
[----:B------:R-:W-:Y:S01]  /*1520*/  IMAD.MOV.U32 R6, RZ, RZ, 0x1 ;  /* 0x00000001ff067424 */ /* 0x000fe200078e00ff */
[----:B------:R-:W-:Y:S01]  /*1530*/  FSETP.GEU.AND P1, PT, |R13|, 6.5827683646048100446e-37, PT ;  /* 0x036000000d00780b */ /* 0x000fe20003f2e200 */
[----:B------:R-:W-:Y:S01]  /*1540*/  BSSY.RECONVERGENT B0, `(.L_x_21) ;  /* 0x0000013000007945 */ /* 0x000fe20003800200 */
[----:B0-----:R-:W1:Y:S03]  /*1550*/  MUFU.RCP64H R7, UR4 ;  /* 0x0000000400077d08 */ /* 0x001e660008001800 */
[----:B-1----:R-:W-:-:S08]  /*1560*/  DFMA R10, R6, -R8, 1 ;  /* 0x3ff00000060a742b */ /* 0x002fd00000000808 */
        /* <DEDUP_REMOVED lines=10> */
[----:B------:R-:W-:Y:S01]  /*1610*/  MOV R8, R12 ;  /* 0x0000000c00087202 */ /* 0x000fe20000000f00 */
[----:B------:R-:W-:Y:S01]  /*1620*/  IMAD.MOV.U32 R29, RZ, RZ, R13 ;  /* 0x000000ffff1d7224 */ /* 0x000fe200078e000d */
[----:B------:R-:W-:-:S07]  /*1630*/  MOV R0, 0x1650 ;  /* 0x0000165000007802 */ /* 0x000fce0000000f00 */
[----:B--2---:R-:W-:Y:S05]  /*1640*/  CALL.REL.NOINC `($__internal_0_$__cuda_sm20_div_rn_f64_full) ;  /* 0x00000008007c7944 */ /* 0x004fea0003c00000 */
[----:B------:R-:W-:Y:S01]  /*1650*/  IMAD.MOV.U32 R6, RZ, RZ, R26 ;  /* 0x000000ffff067224 */ /* 0x000fe200078e001a */
[----:B------:R-:W-:-:S07]  /*1660*/  MOV R7, R27 ;  /* 0x0000001b00077202 */ /* 0x000fce0000000f00 */
.L_x_22:
[----:B------:R-:W-:Y:S05]  /*1670*/  BSYNC.RECONVERGENT B0 ;  /* 0x0000000000007941 */ /* 0x000fea0003800200 */
.L_x_21:
[----:B------:R-:W0:Y:S01]  /*1680*/  LDC.64 R8, c[0x0][0x380] ;  /* 0x0000e000ff087b82 */ /* 0x000e220000000a00 */
[----:B------:R-:W0:Y:S01]  /*1690*/  F2I.F64.TRUNC R7, R6 ;  /* 0x0000000600077311 */ /* 0x000e22000030d100 */
[----:B------:R-:W-:Y:S02]  /*16a0*/  IMAD.MOV.U32 R24, RZ, RZ, 0x1 ;  /* 0x00000001ff187424 */ /* 0x000fe400078e00ff */
[----:B------:R-:W-:Y:S02]  /*16b0*/  IMAD.MOV.U32 R25, RZ, RZ, 0x0 ;  /* 0x00000000ff197424 */ /* 0x000fe400078e00ff */
[----:B0-----:R-:W-:-:S05]  /*16c0*/  IMAD.WIDE R8, R7, 0x8, R8 ;  /* 0x0000000807087825 */ /* 0x001fca00078e0208 */
        /* <DEDUP_REMOVED lines=18> */
[----:B0-----:R-:W0:Y:S04]  /*17f0*/  MUFU.RSQ64H R9, R17 ;  /* 0x0000001100097308 */ /* 0x001e280000001c00 */
[----:B------:R-:W-:-:S04]  /*1800*/  IADD3 R8, PT, PT, R17, -0x3500000, RZ ;  /* 0xfcb0000011087810 */ /* 0x000fc80007ffe0ff */
[----:B------:R-:W-:Y:S02]  /*1810*/  ISETP.GE.U32.AND P0, PT, R8, 0x7ca00000, PT ;  /* 0x7ca000000800780c */ /* 0x000fe40003f06070 */
[----:B0-----:R-:W-:-:S08]  /*1820*/  DMUL R6, R8, R8 ;  /* 0x0000000808067228 */ /* 0x001fd00000000000 */
[----:B------:R-:W-:-:S08]  /*1830*/  DFMA R6, R16, -R6, 1 ;  /* 0x3ff000001006742b */ /* 0x000fd00000000806 */
[----:B------:R-:W-:Y:S02]  /*1840*/  DFMA R10, R6, R10, 0.5 ;  /* 0x3fe00000060a742b */ /* 0x000fe4000000000a */
[----:B------:R-:W-:-:S08]  /*1850*/  DMUL R6, R8, R6 ;  /* 0x0000000608067228 */ /* 0x000fd00000000000 */
[----:B------:R-:W-:-:S08]  /*1860*/  DFMA R6, R10, R6, R8 ;  /* 0x000000060a06722b */ /* 0x000fd00000000008 */
        /* <DEDUP_REMOVED lines=13> */
[----:B------:R-:W-:Y:S02]  /*1940*/  IMAD.MOV.U32 R12, RZ, RZ, R28 ;  /* 0x000000ffff0c7224 */ /* 0x000fe400078e001c */
[----:B------:R-:W-:-:S07]  /*1950*/  IMAD.MOV.U32 R13, RZ, RZ, R29 ;  /* 0x000000ffff0d7224 */ /* 0x000fce00078e001d */
.L_x_24:
[----:B------:R-:W-:Y:S05]  /*1960*/  BSYNC.RECONVERGENT B0 ;  /* 0x0000000000007941 */ /* 0x000fea0003800200 */
.L_x_23:
[----:B------:R-:W0:Y:S01]  /*1970*/  LDCU UR4, c[0x0][0x394] ;  /* 0x00007280ff0477ac */ /* 0x000e220008000800 */
[----:B------:R-:W1:Y:S01]  /*1980*/  LDC.64 R8, c[0x0][0x390] ;  /* 0x0000e400ff087b82 */ /* 0x000e620000000a00 */
[----:B------:R-:W-:Y:S01]  /*1990*/  MOV R6, 0x1 ;  /* 0x0000000100067802 */ /* 0x000fe20000000f00 */
[----:B------:R-:W-:Y:S01]  /*19a0*/  BSSY.RECONVERGENT B0, `(.L_x_25) ;  /* 0x0000014000007945 */ /* 0x000fe20003800200 */
[----:B------:R-:W-:Y:S01]  /*19b0*/  FSETP.GEU.AND P1, PT, |R13|, 6.5827683646048100446e-37, PT ;  /* 0x036000000d00780b */ /* 0x000fe20003f2e200 */
        /* <DEDUP_REMOVED lines=13> */
[----:B------:R-:W-:Y:S01]  /*1a90*/  MOV R0, 0x1ac0 ;  /* 0x00001ac000007802 */ /* 0x000fe20000000f00 */
[----:B------:R-:W-:-:S07]  /*1aa0*/  IMAD.MOV.U32 R29, RZ, RZ, R13 ;  /* 0x000000ffff1d7224 */ /* 0x000fce00078e000d */
[----:B--2---:R-:W-:Y:S05]  /*1ab0*/  CALL.REL.NOINC `($__internal_0_$__cuda_sm20_div_rn_f64_full) ;  /* 0x0000000400607944 */ /* 0x004fea0003c00000 */
[----:B------:R-:W-:Y:S01]  /*1ac0*/  MOV R6, R26 ;  /* 0x0000001a00067202 */ /* 0x000fe20000000f00 */
[----:B------:R-:W-:-:S07]  /*1ad0*/  IMAD.MOV.U32 R7, RZ, RZ, R27 ;  /* 0x000000ffff077224 */ /* 0x000fce00078e001b */
.L_x_26:
[----:B------:R-:W-:Y:S05]  /*1ae0*/  BSYNC.RECONVERGENT B0 ;  /* 0x0000000000007941 */ /* 0x000fea0003800200 */
.L_x_25:
[----:B------:R-:W0:Y:S01]  /*1af0*/  LDC.64 R8, c[0x0][0x380] ;  /* 0x0000e000ff087b82 */ /* 0x000e220000000a00 */
[----:B------:R-:W0:Y:S01]  /*1b00*/  F2I.F64.TRUNC R7, R6 ;  /* 0x0000000600077311 */ /* 0x000e22000030d100 */
[----:B------:R-:W-:Y:S02]  /*1b10*/  HFMA2 R11, -RZ, RZ, 0, 0 ;  /* 0x00000000ff0b7431 */ /* 0x000fe400000001ff */
[----:B------:R-:W-:Y:S02]  /*1b20*/  IMAD.MOV.U32 R10, RZ, RZ, 0x1 ;  /* 0x00000001ff0a7424 */ /* 0x000fe400078e00ff */
[----:B0-----:R-:W-:-:S05]  /*1b30*/  IMAD.WIDE R8, R7, 0x8, R8 ;  /* 0x0000000807087825 */ /* 0x001fca00078e0208 */
[----:B------:R0:W-:Y:S01]  /*1b40*/  REDG.E.ADD.64.STRONG.GPU desc[UR6][R8.64], R10 ;  /* 0x0000000a0800798e */ /* 0x0001e2000c12e506 */
[----:B------:R-:W-:Y:S01]  /*1b50*/  VIADD R5, R5, 0x2 ;  /* 0x0000000205057836 */ /* 0x000fe20000000000 */
[----:B------:R-:W-:Y:S06]  /*1b60*/  BAR.SYNC.DEFER_BLOCKING 0x0 ;  /* 0x0000000000007b1d */ /* 0x000fec0000010000 */
.L_x_18:
[----:B------:R-:W-:-:S04]  /*1b70*/  LOP3.LUT R4, R4, 0x1, RZ, 0xc0, !PT ;  /* 0x0000000104047812 */ /* 0x000fc800078ec0ff */
[----:B------:R-:W-:-:S13]  /*1b80*/  ISETP.NE.U32.AND P0, PT, R4, 0x1, PT ;  /* 0x000000010400780c */ /* 0x000fda0003f05070 */
[----:B------:R-:W-:Y:S05]  /*1b90*/  @P0 EXIT ;  /* 0x000000000000094d */ /* 0x000fea0003800000 */
[----:B------:R-:W1:Y:S01]  /*1ba0*/  LDC.64 R6, c[0x0][0x388] ;  /* 0x0000e200ff067b82 */ /* 0x000e620000000a00 */
[----:B0---4-:R-:W3:Y:S04]  /*1bb0*/  LDG.E.64 R10, desc[UR6][R22.64+0x8] ;  /* 0x00000806160a7981 */ /* 0x011ee8000c1e1b00 */
[----:B------:R-:W4:Y:S01]  /*1bc0*/  LDG.E.64 R14, desc[UR6][R22.64+0x10] ;  /* 0x00001006160e7981 */ /* 0x000f22000c1e1b00 */
[----:B-1----:R-:W-:-:S03]  /*1bd0*/  IMAD.WIDE R6, R5, 0x18, R6 ;  /* 0x0000001805067825 */ /* 0x002fc600078e0206 */
[----:B------:R-:W5:Y:S04]  /*1be0*/  LDG.E.64 R4, desc[UR6][R22.64] ;  /* 0x0000000616047981 */ /* 0x000f68000c1e1b00 */
[----:B------:R-:W3:Y:S04]  /*1bf0*/  LDG.E.64 R12, desc[UR6][R6.64+0x8] ;  /* 0x00000806060c7981 */ /* 0x000ee8000c1e1b00 */
[----:B------:R-:W5:Y:S04]  /*1c00*/  LDG.E.64 R8, desc[UR6][R6.64] ;  /* 0x0000000606087981 */ /* 0x000f68000c1e1b00 */
[----:B------:R0:W4:Y:S02]  /*1c10*/  LDG.E.64 R16, desc[UR6][R6.64+0x10] ;  /* 0x0000100606107981 */ /* 0x000124000c1e1b00 */
[----:B0-----:R-:W-:Y:S01]  /*1c20*/  MOV R6, 0x0 ;  /* 0x0000000000067802 */ /* 0x001fe20000000f00 */
[----:B------:R-:W-:Y:S01]  /*1c30*/  IMAD.MOV.U32 R7, RZ, RZ, 0x3fd80000 ;  /* 0x3fd80000ff077424 */ /* 0x000fe200078e00ff */
[----:B------:R-:W-:Y:S01]  /*1c40*/  BSSY.RECONVERGENT B0, `(.L_x_27) ;  /* 0x000001e000007945 */ /* 0x000fe20003800200 */
[----:B---3--:R-:W-:-:S02]  /*1c50*/  DADD R10, R10, -R12 ;  /* 0x000000000a0a7229 */ /* 0x008fc4000000080c */
[----:B-----5:R-:W-:-:S06]  /*1c60*/  DADD R4, R4, -R8 ;  /* 0x0000000004047229 */ /* 0x020fcc0000000808 */
[----:B------:R-:W-:Y:S02]  /*1c70*/  DMUL R10, R10, R10 ;  /* 0x0000000a0a0a7228 */ /* 0x000fe40000000000 */
[----:B----4-:R-:W-:-:S06]  /*1c80*/  DADD R14, R14, -R16 ;  /* 0x000000000e0e7229 */ /* 0x010fcc0000000810 */
[----:B------:R-:W-:-:S08]  /*1c90*/  DFMA R10, R4, R4, R10 ;  /* 0x00000004040a722b */ /* 0x000fd0000000000a */
[----:B------:R-:W-:-:S06]  /*1ca0*/  DFMA R12, R14, R14, R10 ;  /* 0x0000000e0e0c722b */ /* 0x000fcc000000000a */
[----:B------:R-:W0:Y:S04]  /*1cb0*/  MUFU.RSQ64H R9, R13 ;  /* 0x0000000d00097308 */ /* 0x000e280000001c00 */
[----:B------:R-:W-:-:S06]  /*1cc0*/  VIADD R8, R13, 0xfcb00000 ;  /* 0xfcb000000d087836 */ /* 0x000fcc0000000000 */
[----:B0-----:R-:W-:-:S08]  /*1cd0*/  DMUL R4, R8, R8 ;  /* 0x0000000808047228 */ /* 0x001fd00000000000 */
[----:B------:R-:W-:-:S08]  /*1ce0*/  DFMA R4, R12, -R4, 1 ;  /* 0x3ff000000c04742b */ /* 0x000fd00000000804 */
[----:B------:R-:W-:Y:S02]  /*1cf0*/  DFMA R6, R4, R6, 0.5 ;  /* 0x3fe000000406742b */ /* 0x000fe40000000006 */
[----:B------:R-:W-:-:S08]  /*1d00*/  DMUL R4, R8, R4 ;  /* 0x0000000408047228 */ /* 0x000fd00000000000 */
[----:B------:R-:W-:Y:S01]  /*1d10*/  DFMA R10, R6, R4, R8 ;  /* 0x00000004060a722b */ /* 0x000fe20000000008 */
[----:B------:R-:W-:-:S07]  /*1d20*/  ISETP.GE.U32.AND P0, PT, R8, 0x7ca00000, PT ;  /* 0x7ca000000800780c */ /* 0x000fce0003f06070 */
        /* <DEDUP_REMOVED lines=15> */
.L_x_28:
[----:B------:R-:W-:Y:S05]  /*1e20*/  BSYNC.RECONVERGENT B0 ;  /* 0x0000000000007941 */ /* 0x000fea0003800200 */
.L_x_27:
        /* <DEDUP_REMOVED lines=23> */
.L_x_30:
[----:B------:R-:W-:Y:S05]  /*1fa0*/  BSYNC.RECONVERGENT B0 ;  /* 0x0000000000007941 */ /* 0x000fea0003800200 */
.L_x_29:
[----:B--2---:R-:W0:Y:S01]  /*1fb0*/  LDC.64 R2, c[0x0][0x380] ;  /* 0x0000e000ff027b82 */ /* 0x004e220000000a00 */
[----:B------:R-:W0:Y:S01]  /*1fc0*/  F2I.F64.TRUNC R5, R4 ;  /* 0x0000000400057311 */ /* 0x000e22000030d100 */
[----:B------:R-:W-:Y:S02]  /*1fd0*/  IMAD.MOV.U32 R6, RZ, RZ, 0x1 ;  /* 0x00000001ff067424 */ /* 0x000fe400078e00ff */
[----:B------:R-:W-:Y:S02]  /*1fe0*/  IMAD.MOV.U32 R7, RZ, RZ, 0x0 ;  /* 0x00000000ff077424 */ /* 0x000fe400078e00ff */
[----:B0-----:R-:W-:-:S05]  /*1ff0*/  IMAD.WIDE R2, R5, 0x8, R2 ;  /* 0x0000000805027825 */ /* 0x001fca00078e0202 */
[----:B------:R-:W-:Y:S01]  /*2000*/  REDG.E.ADD.64.STRONG.GPU desc[UR6][R2.64], R6 ;  /* 0x000000060200798e */ /* 0x000fe2000c12e506 */
[----:B------:R-:W-:Y:S05]  /*2010*/  WARPSYNC.ALL ;  /* 0x0000000000007948 */ /* 0x000fea0003800000 */
[----:B------:R-:W-:Y:S06]  /*2020*/  BAR.SYNC.DEFER_BLOCKING 0x0 ;  /* 0x0000000000007b1d */ /* 0x000fec0000010000 */
[----:B------:R-:W-:Y:S05]  /*2030*/  EXIT ;  /* 0x000000000000794d */ /* 0x000fea0003800000 */
        .weak           $__internal_0_$__cuda_sm20_div_rn_f64_full
        .type           $__internal_0_$__cuda_sm20_div_rn_f64_full,@function
        .size           $__internal_0_$__cuda_sm20_div_rn_f64_full,($__internal_1_$__cuda_sm20_dsqrt_rn_f64_mediumpath_v1 - $__internal_0_$__cuda_sm20_div_rn_f64_full)
$__internal_0_$__cuda_sm20_div_rn_f64_full:
[C---:B------:R-:W-:Y:S01]  /*2040*/  FSETP.GEU.AND P0, PT, |R3|.reuse, 1.469367938527859385e-39, PT ;  /* 0x001000000300780b */ /* 0x040fe20003f0e200 */
[----:B------:R-:W-:Y:S01]  /*2050*/  IMAD.U32 R10, RZ, RZ, UR5 ;  /* 0x00000005ff0a7e24 */ /* 0x000fe2000f8e00ff */
[----:B------:R-:W-:Y:S01]  /*2060*/  LOP3.LUT R7, R3, 0x800fffff, RZ, 0xc0, !PT ;  /* 0x800fffff03077812 */ /* 0x000fe200078ec0ff */
[----:B------:R-:W-:Y:S01]  /*2070*/  IMAD.MOV.U32 R11, RZ, RZ, R3 ;  /* 0x000000ffff0b7224 */ /* 0x000fe200078e0003 */
[----:B------:R-:W-:Y:S01]  /*2080*/  MOV R12, UR5 ;  /* 0x00000005000c7c02 */ /* 0x000fe20008000f00 */
[----:B------:R-:W-:Y:S01]  /*2090*/  IMAD.MOV.U32 R24, RZ, RZ, 0x1 ;  /* 0x00000001ff187424 */ /* 0x000fe200078e00ff */
[----:B------:R-:W-:Y:S01]  /*20a0*/  LOP3.LUT R13, R7, 0x3ff00000, RZ, 0xfc, !PT ;  /* 0x3ff00000070d7812 */ /* 0x000fe200078efcff */
[----:B------:R-:W-:Y:S01]  /*20b0*/  IMAD.MOV.U32 R32, RZ, RZ, 0x1ca00000 ;  /* 0x1ca00000ff207424 */ /* 0x000fe200078e00ff */
[----:B------:R-:W-:Y:S01]  /*20c0*/  MOV R9, R29 ;  /* 0x0000001d00097202 */ /* 0x000fe20000000f00 */
[----:B------:R-:W-:Y:S01]  /*20d0*/  BSSY.RECONVERGENT B1, `(.L_x_31) ;  /* 0x0000051000017945 */ /* 0x000fe20003800200 */
[----:B------:R-:W-:-:S02]  /*20e0*/  LOP3.LUT R34, R3, 0x7ff00000, RZ, 0xc0, !PT ;  /* 0x7ff0000003227812 */ /* 0x000fc400078ec0ff */
[C---:B------:R-:W-:Y:S01]  /*20f0*/  FSETP.GEU.AND P2, PT, |R9|.reuse, 1.469367938527859385e-39, PT ;  /* 0x001000000900780b */ /* 0x040fe20003f4e200 */
[----:B------:R-:W-:Y:S01]  /*2100*/  @!P0 DMUL R12, R10, 8.98846567431157953865e+307 ;  /* 0x7fe000000a0c8828 */ /* 0x000fe20000000000 */
[----:B------:R-:W-:-:S04]  /*2110*/  LOP3.LUT R7, R9, 0x7ff00000, RZ, 0xc0, !PT ;  /* 0x7ff0000009077812 */ /* 0x000fc800078ec0ff */
[----:B------:R-:W-:Y:S01]  /*2120*/  ISETP.GE.U32.AND P1, PT, R7, R34, PT ;  /* 0x000000220700720c */ /* 0x000fe20003f26070 */
[----:B------:R-:W0:Y:S04]  /*2130*/  MUFU.RCP64H R25, R13 ;  /* 0x0000000d00197308 */ /* 0x000e280000001800 */
[----:B------:R-:W-:Y:S02]  /*2140*/  @!P0 LOP3.LUT R34, R13, 0x7ff00000, RZ, 0xc0, !PT ;  /* 0x7ff000000d228812 */ /* 0x000fe400078ec0ff */
[----:B------:R-:W-:-:S04]  /*2150*/  @!P2 LOP3.LUT R28, R11, 0x7ff00000, RZ, 0xc0, !PT ;  /* 0x7ff000000b1ca812 */ /* 0x000fc800078ec0ff */
[----:B------:R-:W-:-:S04]  /*2160*/  @!P2 ISETP.GE.U32.AND P3, PT, R7, R28, PT ;  /* 0x0000001c0700a20c */ /* 0x000fc80003f66070 */
[----:B------:R-:W-:Y:S01]  /*2170*/  @!P2 SEL R29, R32, 0x63400000, !P3 ;  /* 0x63400000201da807 */ /* 0x000fe20005800000 */
[----:B0-----:R-:W-:-:S03]  /*2180*/  DFMA R26, R24, -R12, 1 ;  /* 0x3ff00000181a742b */ /* 0x001fc6000000080c */
[----:B------:R-:W-:-:S04]  /*2190*/  @!P2 LOP3.LUT R30, R29, 0x80000000, R9, 0xf8, !PT ;  /* 0x800000001d1ea812 */ /* 0x000fc800078ef809 */
[----:B------:R-:W-:Y:S01]  /*21a0*/  @!P2 LOP3.LUT R31, R30, 0x100000, RZ, 0xfc, !PT ;  /* 0x001000001e1fa812 */ /* 0x000fe200078efcff */
[----:B------:R-:W-:Y:S01]  /*21b0*/  @!P2 IMAD.MOV.U32 R30, RZ, RZ, RZ ;  /* 0x000000ffff1ea224 */ /* 0x000fe200078e00ff */
[----:B------:R-:W-:-:S08]  /*21c0*/  DFMA R26, R26, R26, R26 ;  /* 0x0000001a1a1a722b */ /* 0x000fd0000000001a */
[----:B------:R-:W-:Y:S01]  /*21d0*/  DFMA R26, R24, R26, R24 ;  /* 0x0000001a181a722b */ /* 0x000fe20000000018 */
[----:B------:R-:W-:Y:S02]  /*21e0*/  SEL R25, R32, 0x63400000, !P1 ;  /* 0x6340000020197807 */ /* 0x000fe40004800000 */
[----:B------:R-:W-:Y:S02]  /*21f0*/  MOV R24, R8 ;  /* 0x0000000800187202 */ /* 0x000fe40000000f00 */
[----:B------:R-:W-:-:S03]  /*2200*/  LOP3.LUT R25, R25, 0x800fffff, R9, 0xf8, !PT ;  /* 0x800fffff19197812 */ /* 0x000fc600078ef809 */
[----:B------:R-:W-:-:S03]  /*2210*/  DFMA R28, R26, -R12, 1 ;  /* 0x3ff000001a1c742b */ /* 0x000fc6000000080c */
[----:B------:R-:W-:-:S05]  /*2220*/  @!P2 DFMA R24, R24, 2, -R30 ;  /* 0x400000001818a82b */ /* 0x000fca000000081e */
[----:B------:R-:W-:-:S08]  /*2230*/  DFMA R26, R26, R28, R26 ;  /* 0x0000001c1a1a722b */ /* 0x000fd0000000001a */
[----:B------:R-:W-:-:S08]  /*2240*/  DMUL R28, R26, R24 ;  /* 0x000000181a1c7228 */ /* 0x000fd00000000000 */
[----:B------:R-:W-:-:S08]  /*2250*/  DFMA R30, R28, -R12, R24 ;  /* 0x8000000c1c1e722b */ /* 0x000fd00000000018 */
[----:B------:R-:W-:Y:S01]  /*2260*/  DFMA R30, R26, R30, R28 ;  /* 0x0000001e1a1e722b */ /* 0x000fe2000000001c */
[----:B------:R-:W-:Y:S01]  /*2270*/  IMAD.MOV.U32 R29, RZ, RZ, R7 ;  /* 0x000000ffff1d7224 */ /* 0x000fe200078e0007 */
[----:B------:R-:W-:Y:S01]  /*2280*/  @!P2 LOP3.LUT R29, R25, 0x7ff00000, RZ, 0xc0, !PT ;  /* 0x7ff00000191da812 */ /* 0x000fe200078ec0ff */
[----:B------:R-:W-:-:S03]  /*2290*/  VIADD R27, R34, 0xffffffff ;  /* 0xffffffff221b7836 */ /* 0x000fc60000000000 */
[----:B------:R-:W-:-:S04]  /*22a0*/  IADD3 R26, PT, PT, R29, -0x1, RZ ;  /* 0xffffffff1d1a7810 */ /* 0x000fc80007ffe0ff */
[----:B------:R-:W-:-:S04]  /*22b0*/  ISETP.GT.U32.AND P0, PT, R26, 0x7feffffe, PT ;  /* 0x7feffffe1a00780c */ /* 0x000fc80003f04070 */
[----:B------:R-:W-:-:S13]  /*22c0*/  ISETP.GT.U32.OR P0, PT, R27, 0x7feffffe, P0 ;  /* 0x7feffffe1b00780c */ /* 0x000fda0000704470 */
[----:B------:R-:W-:Y:S05]  /*22d0*/  @P0 BRA `(.L_x_32) ;  /* 0x00000000006c0947 */ /* 0x000fea0003800000 */
[----:B------:R-:W-:-:S04]  /*22e0*/  LOP3.LUT R26, R11, 0x7ff00000, RZ, 0xc0, !PT ;  /* 0x7ff000000b1a7812 */ /* 0x000fc800078ec0ff */
[CC--:B------:R-:W-:Y:S02]  /*22f0*/  VIADDMNMX R8, R7.reuse, -R26.reuse, 0xb9600000, !PT ;  /* 0xb960000007087446 */ /* 0x0c0fe4000780091a */
[----:B------:R-:W-:Y:S02]  /*2300*/  ISETP.GE.U32.AND P0, PT, R7, R26, PT ;  /* 0x0000001a0700720c */ /* 0x000fe40003f06070 */
[----:B------:R-:W-:Y:S01]  /*2310*/  VIMNMX R7, PT, PT, R8, 0x46a00000, PT ;  /* 0x46a0000008077848 */ /* 0x000fe20003fe0100 */
[----:B------:R-:W-:Y:S01]  /*2320*/  IMAD.MOV.U32 R8, RZ, RZ, RZ ;  /* 0x000000ffff087224 */ /* 0x000fe200078e00ff */
[----:B------:R-:W-:-:S05]  /*2330*/  SEL R32, R32, 0x63400000, !P0 ;  /* 0x6340000020207807 */ /* 0x000fca0004000000 */
[----:B------:R-:W-:-:S05]  /*2340*/  IMAD.IADD R7, R7, 0x1, -R32 ;  /* 0x0000000107077824 */ /* 0x000fca00078e0a20 */
[----:B------:R-:W-:-:S06]  /*2350*/  IADD3 R9, PT, PT, R7, 0x7fe00000, RZ ;  /* 0x7fe0000007097810 */ /* 0x000fcc0007ffe0ff */
[----:B------:R-:W-:-:S10]  /*2360*/  DMUL R26, R30, R8 ;  /* 0x000000081e1a7228 */ /* 0x000fd40000000000 */
[----:B------:R-:W-:-:S13]  /*2370*/  FSETP.GTU.AND P0, PT, |R27|, 1.469367938527859385e-39, PT ;  /* 0x001000001b00780b */ /* 0x000fda0003f0c200 */
[----:B------:R-:W-:Y:S05]  /*2380*/  @P0 BRA `(.L_x_33) ;  /* 0x0000000000940947 */ /* 0x000fea0003800000 */
[----:B------:R-:W-:Y:S01]  /*2390*/  DFMA R12, R30, -R12, R24 ;  /* 0x8000000c1e0c722b */ /* 0x000fe20000000018 */
[----:B------:R-:W-:-:S09]  /*23a0*/  IMAD.MOV.U32 R8, RZ, RZ, RZ ;  /* 0x000000ffff087224 */ /* 0x000fd200078e00ff */
[C---:B------:R-:W-:Y:S02]  /*23b0*/  FSETP.NEU.AND P0, PT, R13.reuse, RZ, PT ;  /* 0x000000ff0d00720b */ /* 0x040fe40003f0d000 */
[----:B------:R-:W-:-:S04]  /*23c0*/  LOP3.LUT R25, R13, 0x80000000, R11, 0x48, !PT ;  /* 0x800000000d197812 */ /* 0x000fc800078e480b */
[----:B------:R-:W-:-:S07]  /*23d0*/  LOP3.LUT R9, R25, R9, RZ, 0xfc, !PT ;  /* 0x0000000919097212 */ /* 0x000fce00078efcff */
[----:B------:R-:W-:Y:S05]  /*23e0*/  @!P0 BRA `(.L_x_33) ;  /* 0x00000000007c8947 */ /* 0x000fea0003800000 */
[C---:B------:R-:W-:Y:S01]  /*23f0*/  IADD3 R11, PT, PT, -R7.reuse, RZ, RZ ;  /* 0x000000ff070b7210 */ /* 0x040fe20007ffe1ff */
[----:B------:R-:W-:Y:S01]  /*2400*/  IMAD.MOV.U32 R10, RZ, RZ, RZ ;  /* 0x000000ffff0a7224 */ /* 0x000fe200078e00ff */
[----:B------:R-:W-:Y:S01]  /*2410*/  DMUL.RP R8, R30, R8 ;  /* 0x000000081e087228 */ /* 0x000fe20000008000 */
[----:B------:R-:W-:-:S04]  /*2420*/  IADD3 R7, PT, PT, -R7, -0x43300000, RZ ;  /* 0xbcd0000007077810 */ /* 0x000fc80007ffe1ff */
[----:B------:R-:W-:-:S05]  /*2430*/  DFMA R10, R26, -R10, R30 ;  /* 0x8000000a1a0a722b */ /* 0x000fca000000001e */
[----:B------:R-:W-:-:S05]  /*2440*/  LOP3.LUT R25, R9, R25, RZ, 0x3c, !PT ;  /* 0x0000001909197212 */ /* 0x000fca00078e3cff */
[----:B------:R-:W-:-:S04]  /*2450*/  FSETP.NEU.AND P0, PT, |R11|, R7, PT ;  /* 0x000000070b00720b */ /* 0x000fc80003f0d200 */
[----:B------:R-:W-:Y:S02]  /*2460*/  FSEL R26, R8, R26, !P0 ;  /* 0x0000001a081a7208 */ /* 0x000fe40004000000 */
[----:B------:R-:W-:Y:S01]  /*2470*/  FSEL R27, R25, R27, !P0 ;  /* 0x0000001b191b7208 */ /* 0x000fe20004000000 */
[----:B------:R-:W-:Y:S06]  /*2480*/  BRA `(.L_x_33) ;  /* 0x0000000000547947 */ /* 0x000fec0003800000 */
.L_x_32:
[----:B------:R-:W-:-:S14]  /*2490*/  DSETP.NAN.AND P0, PT, R8, R8, PT ;  /* 0x000000080800722a */ /* 0x000fdc0003f08000 */
[----:B------:R-:W-:Y:S05]  /*24a0*/  @P0 BRA `(.L_x_34) ;  /* 0x0000000000440947 */ /* 0x000fea0003800000 */
[----:B------:R-:W-:-:S14]  /*24b0*/  DSETP.NAN.AND P0, PT, R10, R10, PT ;  /* 0x0000000a0a00722a */ /* 0x000fdc0003f08000 */
[----:B------:R-:W-:Y:S05]  /*24c0*/  @P0 BRA `(.L_x_35) ;  /* 0x0000000000300947 */ /* 0x000fea0003800000 */
[----:B------:R-:W-:Y:S01]  /*24d0*/  ISETP.NE.AND P0, PT, R29, R34, PT ;  /* 0x000000221d00720c */ /* 0x000fe20003f05270 */
[----:B------:R-:W-:Y:S01]  /*24e0*/  IMAD.MOV.U32 R26, RZ, RZ, 0x0 ;  /* 0x00000000ff1a7424 */ /* 0x000fe200078e00ff */
[----:B------:R-:W-:-:S11]  /*24f0*/  MOV R27, 0xfff80000 ;  /* 0xfff80000001b7802 */ /* 0x000fd60000000f00 */
[----:B------:R-:W-:Y:S05]  /*2500*/  @!P0 BRA `(.L_x_33) ;  /* 0x0000000000348947 */ /* 0x000fea0003800000 */
[----:B------:R-:W-:Y:S02]  /*2510*/  ISETP.NE.AND P0, PT, R29, 0x7ff00000, PT ;  /* 0x7ff000001d00780c */ /* 0x000fe40003f05270 */
[----:B------:R-:W-:Y:S02]  /*2520*/  LOP3.LUT R27, R9, 0x80000000, R11, 0x48, !PT ;  /* 0x80000000091b7812 */ /* 0x000fe400078e480b */
[----:B------:R-:W-:-:S13]  /*2530*/  ISETP.EQ.OR P0, PT, R34, RZ, !P0 ;  /* 0x000000ff2200720c */ /* 0x000fda0004702670 */
[----:B------:R-:W-:Y:S01]  /*2540*/  @P0 LOP3.LUT R7, R27, 0x7ff00000, RZ, 0xfc, !PT ;  /* 0x7ff000001b070812 */ /* 0x000fe200078efcff */
[----:B------:R-:W-:Y:S02]  /*2550*/  @!P0 IMAD.MOV.U32 R26, RZ, RZ, RZ ;  /* 0x000000ffff1a8224 */ /* 0x000fe400078e00ff */
[----:B------:R-:W-:Y:S01]  /*2560*/  @P0 IMAD.MOV.U32 R26, RZ, RZ, RZ ;  /* 0x000000ffff1a0224 */ /* 0x000fe200078e00ff */
[----:B------:R-:W-:Y:S01]  /*2570*/  @P0 MOV R27, R7 ;  /* 0x00000007001b0202 */ /* 0x000fe20000000f00 */
[----:B------:R-:W-:Y:S06]  /*2580*/  BRA `(.L_x_33) ;  /* 0x0000000000147947 */ /* 0x000fec0003800000 */
.L_x_35:
[----:B------:R-:W-:Y:S01]  /*2590*/  LOP3.LUT R27, R11, 0x80000, RZ, 0xfc, !PT ;  /* 0x000800000b1b7812 */ /* 0x000fe200078efcff */
[----:B------:R-:W-:Y:S01]  /*25a0*/  IMAD.MOV.U32 R26, RZ, RZ, R10 ;  /* 0x000000ffff1a7224 */ /* 0x000fe200078e000a */
[----:B------:R-:W-:Y:S06]  /*25b0*/  BRA `(.L_x_33) ;  /* 0x0000000000087947 */ /* 0x000fec0003800000 */
.L_x_34:
[----:B------:R-:W-:Y:S01]  /*25c0*/  LOP3.LUT R27, R9, 0x80000, RZ, 0xfc, !PT ;  /* 0x00080000091b7812 */ /* 0x000fe200078efcff */
[----:B------:R-:W-:-:S07]  /*25d0*/  IMAD.MOV.U32 R26, RZ, RZ, R8 ;  /* 0x000000ffff1a7224 */ /* 0x000fce00078e0008 */
.L_x_33:
[----:B------:R-:W-:Y:S05]  /*25e0*/  BSYNC.RECONVERGENT B1 ;  /* 0x0000000000017941 */ /* 0x000fea0003800200 */
.L_x_31:
[----:B------:R-:W-:Y:S01]  /*25f0*/  MOV R8, R0 ;  /* 0x0000000000087202 */ /* 0x000fe20000000f00 */
[----:B------:R-:W-:-:S04]  /*2600*/  IMAD.MOV.U32 R9, RZ, RZ, 0x0 ;  /* 0x00000000ff097424 */ /* 0x000fc800078e00ff */
[----:B------:R-:W-:Y:S05]  /*2610*/  RET.REL.NODEC R8 `(_Z12PDH_baselineP10hist_entryP8atomdescdi) ;  /* 0xffffffd808787950 */ /* 0x000fea0003c3ffff */
        .weak           $__internal_1_$__cuda_sm20_dsqrt_rn_f64_mediumpath_v1
        .type           $__internal_1_$__cuda_sm20_dsqrt_rn_f64_mediumpath_v1,@function
        .size           $__internal_1_$__cuda_sm20_dsqrt_rn_f64_mediumpath_v1,(.L_x_42 - $__internal_1_$__cuda_sm20_dsqrt_rn_f64_mediumpath_v1)
$__internal_1_$__cuda_sm20_dsqrt_rn_f64_mediumpath_v1:
[----:B------:R-:W-:Y:S01]  /*2620*/  ISETP.GE.U32.AND P0, PT, R8, -0x3400000, PT ;  /* 0xfcc000000800780c */ /* 0x000fe20003f06070 */
[----:B------:R-:W-:Y:S01]  /*2630*/  BSSY.RECONVERGENT B1, `(.L_x_36) ;  /* 0x0000027000017945 */ /* 0x000fe20003800200 */
[----:B------:R-:W-:Y:S01]  /*2640*/  IMAD.MOV.U32 R29, RZ, RZ, R11 ;  /* 0x000000ffff1d7224 */ /* 0x000fe200078e000b */
[----:B------:R-:W-:Y:S01]  /*2650*/  MOV R28, R0 ;  /* 0x00000000001c7202 */ /* 0x000fe20000000f00 */
[----:B------:R-:W-:Y:S02]  /*2660*/  IMAD.MOV.U32 R13, RZ, RZ, R7 ;  /* 0x000000ffff0d7224 */ /* 0x000fe400078e0007 */
[----:B------:R-:W-:-:S07]  /*2670*/  IMAD.MOV.U32 R11, RZ, RZ, R9 ;  /* 0x000000ffff0b7224 */ /* 0x000fce00078e0009 */
[----:B------:R-:W-:Y:S05]  /*2680*/  @!P0 BRA `(.L_x_37) ;  /* 0x0000000000208947 */ /* 0x000fea0003800000 */
[----:B------:R-:W-:-:S10]  /*2690*/  DFMA.RM R24, R24, R28, R10 ;  /* 0x0000001c1818722b */ /* 0x000fd4000000400a */
[----:B------:R-:W-:-:S04]  /*26a0*/  IADD3 R8, P0, PT, R24, 0x1, RZ ;  /* 0x0000000118087810 */ /* 0x000fc80007f1e0ff */
[----:B------:R-:W-:-:S06]  /*26b0*/  IADD3.X R9, PT, PT, RZ, R25, RZ, P0, !PT ;  /* 0x00000019ff097210 */ /* 0x000fcc00007fe4ff */
[----:B------:R-:W-:-:S08]  /*26c0*/  DFMA.RP R12, -R24, R8, R12 ;  /* 0x00000008180c722b */ /* 0x000fd0000000810c */
[----:B------:R-:W-:-:S06]  /*26d0*/  DSETP.GT.AND P0, PT, R12, RZ, PT ;  /* 0x000000ff0c00722a */ /* 0x000fcc0003f04000 */
[----:B------:R-:W-:Y:S02]  /*26e0*/  FSEL R8, R8, R24, P0 ;  /* 0x0000001808087208 */ /* 0x000fe40000000000 */
[----:B------:R-:W-:Y:S01]  /*26f0*/  FSEL R9, R9, R25, P0 ;  /* 0x0000001909097208 */ /* 0x000fe20000000000 */
[----:B------:R-:W-:Y:S06]  /*2700*/  BRA `(.L_x_38) ;  /* 0x0000000000647947 */ /* 0x000fec0003800000 */
.L_x_37:
[----:B------:R-:W-:-:S14]  /*2710*/  DSETP.NE.AND P0, PT, R12, RZ, PT ;  /* 0x000000ff0c00722a */ /* 0x000fdc0003f05000 */
[----:B------:R-:W-:Y:S05]  /*2720*/  @!P0 BRA `(.L_x_39) ;  /* 0x0000000000588947 */ /* 0x000fea0003800000 */
[----:B------:R-:W-:-:S13]  /*2730*/  ISETP.GE.AND P0, PT, R13, RZ, PT ;  /* 0x000000ff0d00720c */ /* 0x000fda0003f06270 */
[----:B------:R-:W-:Y:S02]  /*2740*/  @!P0 IMAD.MOV.U32 R8, RZ, RZ, 0x0 ;  /* 0x00000000ff088424 */ /* 0x000fe400078e00ff */
[----:B------:R-:W-:Y:S01]  /*2750*/  @!P0 IMAD.MOV.U32 R9, RZ, RZ, -0x80000 ;  /* 0xfff80000ff098424 */ /* 0x000fe200078e00ff */
[----:B------:R-:W-:Y:S06]  /*2760*/  @!P0 BRA `(.L_x_38) ;  /* 0x00000000004c8947 */ /* 0x000fec0003800000 */
[----:B------:R-:W-:-:S13]  /*2770*/  ISETP.GT.AND P0, PT, R13, 0x7fefffff, PT ;  /* 0x7fefffff0d00780c */ /* 0x000fda0003f04270 */
[----:B------:R-:W-:Y:S05]  /*2780*/  @P0 BRA `(.L_x_39) ;  /* 0x0000000000400947 */ /* 0x000fea0003800000 */
[----:B------:R-:W-:Y:S01]  /*2790*/  DMUL R12, R12, 8.11296384146066816958e+31 ;  /* 0x469000000c0c7828 */ /* 0x000fe20000000000 */
[----:B------:R-:W-:Y:S01]  /*27a0*/  MOV R8, RZ ;  /* 0x000000ff00087202 */ /* 0x000fe20000000f00 */
[----:B------:R-:W-:Y:S02]  /*27b0*/  IMAD.MOV.U32 R24, RZ, RZ, 0x0 ;  /* 0x00000000ff187424 */ /* 0x000fe400078e00ff */
[----:B------:R-:W-:Y:S02]  /*27c0*/  IMAD.MOV.U32 R25, RZ, RZ, 0x3fd80000 ;  /* 0x3fd80000ff197424 */ /* 0x000fe400078e00ff */
[----:B------:R-:W0:Y:S02]  /*27d0*/  MUFU.RSQ64H R9, R13 ;  /* 0x0000000d00097308 */ /* 0x000e240000001c00 */
[----:B0-----:R-:W-:-:S08]  /*27e0*/  DMUL R10, R8, R8 ;  /* 0x00000008080a7228 */ /* 0x001fd00000000000 */
[----:B------:R-:W-:-:S08]  /*27f0*/  DFMA R10, R12, -R10, 1 ;  /* 0x3ff000000c0a742b */ /* 0x000fd0000000080a */
[----:B------:R-:W-:Y:S02]  /*2800*/  DFMA R24, R10, R24, 0.5 ;  /* 0x3fe000000a18742b */ /* 0x000fe40000000018 */
[----:B------:R-:W-:-:S08]  /*2810*/  DMUL R10, R8, R10 ;  /* 0x0000000a080a7228 */ /* 0x000fd00000000000 */
[----:B------:R-:W-:-:S08]  /*2820*/  DFMA R10, R24, R10, R8 ;  /* 0x0000000a180a722b */ /* 0x000fd00000000008 */
[----:B------:R-:W-:Y:S02]  /*2830*/  DMUL R8, R12, R10 ;  /* 0x0000000a0c087228 */ /* 0x000fe40000000000 */
[----:B------:R-:W-:-:S06]  /*2840*/  IADD3 R11, PT, PT, R11, -0x100000, RZ ;  /* 0xfff000000b0b7810 */ /* 0x000fcc0007ffe0ff */
[----:B------:R-:W-:-:S08]  /*2850*/  DFMA R24, R8, -R8, R12 ;  /* 0x800000080818722b */ /* 0x000fd0000000000c */
[----:B------:R-:W-:-:S10]  /*2860*/  DFMA R8, R10, R24, R8 ;  /* 0x000000180a08722b */ /* 0x000fd40000000008 */
[----:B------:R-:W-:Y:S01]  /*2870*/  VIADD R9, R9, 0xfcb00000 ;  /* 0xfcb0000009097836 */ /* 0x000fe20000000000 */
[----:B------:R-:W-:Y:S06]  /*2880*/  BRA `(.L_x_38) ;  /* 0x0000000000047947 */ /* 0x000fec0003800000 */
.L_x_39:
[----:B------:R-:W-:-:S11]  /*2890*/  DADD R8, R12, R12 ;  /* 0x000000000c087229 */ /* 0x000fd6000000000c */
.L_x_38:
[----:B------:R-:W-:Y:S05]  /*28a0*/  BSYNC.RECONVERGENT B1 ;  /* 0x0000000000017941 */ /* 0x000fea0003800200 */
.L_x_36:
[----:B------:R-:W-:Y:S01]  /*28b0*/  IMAD.MOV.U32 R27, RZ, RZ, 0x0 ;  /* 0x00000000ff1b7424 */ /* 0x000fe200078e00ff */
[----:B------:R-:W-:Y:S01]  /*28c0*/  MOV R29, R9 ;  /* 0x00000009001d7202 */ /* 0x000fe20000000f00 */
[----:B------:R-:W-:Y:S02]  /*28d0*/  IMAD.MOV.U32 R28, RZ, RZ, R8 ;  /* 0x000000ffff1c7224 */ /* 0x000fe400078e0008 */
[----:B------:R-:W-:Y:S05]  /*28e0*/  RET.REL.NODEC R26 `(_Z12PDH_baselineP10hist_entryP8atomdescdi) ;  /* 0xffffffd41ac47950 */ /* 0x000fea0003c3ffff */
.L_x_40:
[----:B------:R-:W-:-:S00]  /*28f0*/  BRA `(.L_x_40) ;  /* 0xfffffffc00fc7947 */ /* 0x000fc0000383ffff */
[----:B------:R-:W-:-:S00]  /*2900*/  NOP ;  /* 0x0000000000007918 */ /* 0x000fc00000000000 */
[----:B------:R-:W-:-:S00]  /*2910*/  NOP ;  /* 0x0000000000007918 */ /* 0x000fc00000000000 */
[----:B------:R-:W-:-:S00]  /*2920*/  NOP ;  /* 0x0000000000007918 */ /* 0x000fc00000000000 */
[----:B------:R-:W-:-:S00]  /*2930*/  NOP ;  /* 0x0000000000007918 */ /* 0x000fc00000000000 */
[----:B------:R-:W-:-:S00]  /*2940*/  NOP ;  /* 0x0000000000007918 */ /* 0x000fc00000000000 */
[----:B------:R-:W-:-:S00]  /*2950*/  NOP ;  /* 0x0000000000007918 */ /* 0x000fc00000000000 */
[----:B------:R-:W-:-:S00]  /*2960*/  NOP ;  /* 0x0000000000007918 */ /* 0x000fc00000000000 */
[----:B------:R-:W-:-:S00]  /*2970*/  NOP ;  /* 0x0000000000007918 */ /* 0x000fc00000000000 */
.L_x_42:


//--------------------- .nv.shared.reserved.0     --------------------------
	.section	.nv.shared.reserved.0,"aw",@nobits
	.weak		__nv_reservedSMEM_offset_0_alias
	.size		__nv_reservedSMEM_offset_0_alias, 0, 64
	.other		__nv_reservedSMEM_offset_0_alias,@"STO_CUDA_RESERVED_SHARED STV_DEFAULT"
__nv_reservedSMEM_offset_0_alias:
	.zero		0
	.zero		64


//--------------------- .nv.constant0._Z12PDH_baselineP10hist_entryP8atomdescdi --------------------------
	.section	.nv.constant0._Z12PDH_baselineP10hist_entryP8atomdescdi,"a",@progbits
	.sectionflags	@""
	.align	4
.nv.constant0._Z12PDH_baselineP10hist_entryP8atomdescdi:
	.zero		924


//--------------------- SYMBOLS --------------------------

	.type		.nv.reservedSmem.offset0,@object
	.size		.nv.reservedSmem.offset0,0x4
